	.target	sm_90a

	.elftype	@"ET_EXEC"


//--------------------- .note.nv.tkinfo           --------------------------
	.section	.note.nv.tkinfo,"",@"SHT_NOTE"
	.sectionflags	@"SHF_NOTE_NV_TKINFO"
	.tkinfo
        /*0018*/ 	.word	0x00000002
        /*0030*/ 	.string	""
        /*0030*/ 	.string	"ptxas"
        /*0030*/ 	.string	"Cuda compilation tools, release 13.0, V13.0.88"
        /*0030*/ 	.string	"Build cuda_13.0.r13.0/compiler.36424714_0"
        /*0030*/ 	.string	"-arch sm_90a -m 64 "



//--------------------- .note.nv.cuinfo           --------------------------
	.section	.note.nv.cuinfo,"",@"SHT_NOTE"
	.sectionflags	@"SHF_NOTE_NV_CUINFO"
        /*0018*/ 	.short	0x0002
        /*001a*/ 	.short	0x005a
        /*001c*/ 	.short	0x0082
	.zero		2


//--------------------- .nv.info                  --------------------------
	.section	.nv.info,"",@"SHT_CUDA_INFO"
	.align	4


	//----- nvinfo : EIATTR_REGCOUNT
	.align		4
        /*0000*/ 	.byte	0x04, 0x2f
        /*0002*/ 	.short	(.L_15 - .L_14)
	.align		4
.L_14:
        /*0004*/ 	.word	index@(_ZN7cutlass13device_kernelINS_4gemm6kernel13GemmUniversalIN4cute5tupleIJiiiiEEENS1_10collective13CollectiveMmaINS1_34MainloopSm90TmaGmmaWarpSpecializedILi4ENS5_IJNS4_1CILi2EEENSA_ILi1EEESC_EEENS1_32KernelTmaWarpSpecializedPingpongEEENS5_IJNSA_ILi64EEENSA_ILi256EEESG_EEENS_6half_tENS5_IJlSC_lEEESJ_SK_NS4_8TiledMMAINS4_8MMA_AtomIJNS4_4SM904GMMA26MMA_64x256x16_F32F16F16_SSILNSO_5MajorE0ELSQ_0ELNSO_7ScaleInE1ELSR_1EEEEEENS4_6LayoutINS5_IJSC_SC_SC_EEENS5_IJNSA_ILi0EEESW_SW_EEEEENS5_IJNS4_10UnderscoreESZ_SZ_EEEEENS4_13SM90_TMA_LOADENS4_14ComposedLayoutINS4_7SwizzleILi3ELi4ELi3EEENS4_18smem_ptr_flag_bitsILi16EEENSU_INS5_IJNSA_ILi8EEESG_EEENS5_IJSG_SC_EEEEEEEvNS4_8identityENS4_23SM90_TMA_LOAD_MULTICASTES1C_vS1D_EENS_8epilogue10collective6detail29Sm90TmaWarpSpecializedAdapterINS1H_15DefaultEpilogueISJ_SK_SK_NS1G_6thread17LinearCombinationISJ_Li1EffLNS1L_9ScaleType4KindE0ELNS_15FloatRoundStyleE2ESJ_EENS1_15EpilogueDefaultEEEEEvvEEEEvNT_6ParamsE)
        /*0008*/ 	.word	0x000000a8


	//----- nvinfo : EIATTR_FRAME_SIZE
	.align		4
.L_15:
        /*000c*/ 	.byte	0x04, 0x11
        /*000e*/ 	.short	(.L_17 - .L_16)
	.align		4
.L_16:
        /*0010*/ 	.word	index@(_ZN7cutlass13device_kernelINS_4gemm6kernel13GemmUniversalIN4cute5tupleIJiiiiEEENS1_10collective13CollectiveMmaINS1_34MainloopSm90TmaGmmaWarpSpecializedILi4ENS5_IJNS4_1CILi2EEENSA_ILi1EEESC_EEENS1_32KernelTmaWarpSpecializedPingpongEEENS5_IJNSA_ILi64EEENSA_ILi256EEESG_EEENS_6half_tENS5_IJlSC_lEEESJ_SK_NS4_8TiledMMAINS4_8MMA_AtomIJNS4_4SM904GMMA26MMA_64x256x16_F32F16F16_SSILNSO_5MajorE0ELSQ_0ELNSO_7ScaleInE1ELSR_1EEEEEENS4_6LayoutINS5_IJSC_SC_SC_EEENS5_IJNSA_ILi0EEESW_SW_EEEEENS5_IJNS4_10UnderscoreESZ_SZ_EEEEENS4_13SM90_TMA_LOADENS4_14ComposedLayoutINS4_7SwizzleILi3ELi4ELi3EEENS4_18smem_ptr_flag_bitsILi16EEENSU_INS5_IJNSA_ILi8EEESG_EEENS5_IJSG_SC_EEEEEEEvNS4_8identityENS4_23SM90_TMA_LOAD_MULTICASTES1C_vS1D_EENS_8epilogue10collective6detail29Sm90TmaWarpSpecializedAdapterINS1H_15DefaultEpilogueISJ_SK_SK_NS1G_6thread17LinearCombinationISJ_Li1EffLNS1L_9ScaleType4KindE0ELNS_15FloatRoundStyleE2ESJ_EENS1_15EpilogueDefaultEEEEEvvEEEEvNT_6ParamsE)
        /*0014*/ 	.word	0x00000000


	//----- nvinfo : EIATTR_MIN_STACK_SIZE
	.align		4
.L_17:
        /*0018*/ 	.byte	0x04, 0x12
        /*001a*/ 	.short	(.L_19 - .L_18)
	.align		4
.L_18:
        /*001c*/ 	.word	index@(_ZN7cutlass13device_kernelINS_4gemm6kernel13GemmUniversalIN4cute5tupleIJiiiiEEENS1_10collective13CollectiveMmaINS1_34MainloopSm90TmaGmmaWarpSpecializedILi4ENS5_IJNS4_1CILi2EEENSA_ILi1EEESC_EEENS1_32KernelTmaWarpSpecializedPingpongEEENS5_IJNSA_ILi64EEENSA_ILi256EEESG_EEENS_6half_tENS5_IJlSC_lEEESJ_SK_NS4_8TiledMMAINS4_8MMA_AtomIJNS4_4SM904GMMA26MMA_64x256x16_F32F16F16_SSILNSO_5MajorE0ELSQ_0ELNSO_7ScaleInE1ELSR_1EEEEEENS4_6LayoutINS5_IJSC_SC_SC_EEENS5_IJNSA_ILi0EEESW_SW_EEEEENS5_IJNS4_10UnderscoreESZ_SZ_EEEEENS4_13SM90_TMA_LOADENS4_14ComposedLayoutINS4_7SwizzleILi3ELi4ELi3EEENS4_18smem_ptr_flag_bitsILi16EEENSU_INS5_IJNSA_ILi8EEESG_EEENS5_IJSG_SC_EEEEEEEvNS4_8identityENS4_23SM90_TMA_LOAD_MULTICASTES1C_vS1D_EENS_8epilogue10collective6detail29Sm90TmaWarpSpecializedAdapterINS1H_15DefaultEpilogueISJ_SK_SK_NS1G_6thread17LinearCombinationISJ_Li1EffLNS1L_9ScaleType4KindE0ELNS_15FloatRoundStyleE2ESJ_EENS1_15EpilogueDefaultEEEEEvvEEEEvNT_6ParamsE)
        /*0020*/ 	.word	0x00000000
.L_19:


//--------------------- .nv.compat                --------------------------
	.section	.nv.compat,"",@"SHT_CUDA_COMPAT_INFO"
	.align	4
        /*0000*/ 	.byte	0x02, 0x09, 0x01, 0x00, 0x02, 0x02, 0x04, 0x00, 0x02, 0x05, 0x05, 0x00, 0x03, 0x07, 0x01, 0x01
        /*0010*/ 	.byte	0x02, 0x03, 0x01, 0x00, 0x02, 0x06, 0x01, 0x00, 0x04, 0x0b, 0x08, 0x00, 0x00, 0x00, 0x00, 0x00
        /*0020*/ 	.byte	0x00, 0x00, 0x00, 0x00


//--------------------- .nv.info._ZN7cutlass13device_kernelINS_4gemm6kernel13GemmUniversalIN4cute5tupleIJiiiiEEENS1_10collective13CollectiveMmaINS1_34MainloopSm90TmaGmmaWarpSpecializedILi4ENS5_IJNS4_1CILi2EEENSA_ILi1EEESC_EEENS1_32KernelTmaWarpSpecializedPingpongEEENS5_IJNSA_ILi64EEENSA_ILi256EEESG_EEENS_6half_tENS5_IJlSC_lEEESJ_SK_NS4_8TiledMMAINS4_8MMA_AtomIJNS4_4SM904GMMA26MMA_64x256x16_F32F16F16_SSILNSO_5MajorE0ELSQ_0ELNSO_7ScaleInE1ELSR_1EEEEEENS4_6LayoutINS5_IJSC_SC_SC_EEENS5_IJNSA_ILi0EEESW_SW_EEEEENS5_IJNS4_10UnderscoreESZ_SZ_EEEEENS4_13SM90_TMA_LOADENS4_14ComposedLayoutINS4_7SwizzleILi3ELi4ELi3EEENS4_18smem_ptr_flag_bitsILi16EEENSU_INS5_IJNSA_ILi8EEESG_EEENS5_IJSG_SC_EEEEEEEvNS4_8identityENS4_23SM90_TMA_LOAD_MULTICASTES1C_vS1D_EENS_8epilogue10collective6detail29Sm90TmaWarpSpecializedAdapterINS1H_15DefaultEpilogueISJ_SK_SK_NS1G_6thread17LinearCombinationISJ_Li1EffLNS1L_9ScaleType4KindE0ELNS_15FloatRoundStyleE2ESJ_EENS1_15EpilogueDefaultEEEEEvvEEEEvNT_6ParamsE --------------------------
	.section	.nv.info._ZN7cutlass13device_kernelINS_4gemm6kernel13GemmUniversalIN4cute5tupleIJiiiiEEENS1_10collective13CollectiveMmaINS1_34MainloopSm90TmaGmmaWarpSpecializedILi4ENS5_IJNS4_1CILi2EEENSA_ILi1EEESC_EEENS1_32KernelTmaWarpSpecializedPingpongEEENS5_IJNSA_ILi64EEENSA_ILi256EEESG_EEENS_6half_tENS5_IJlSC_lEEESJ_SK_NS4_8TiledMMAINS4_8MMA_AtomIJNS4_4SM904GMMA26MMA_64x256x16_F32F16F16_SSILNSO_5MajorE0ELSQ_0ELNSO_7ScaleInE1ELSR_1EEEEEENS4_6LayoutINS5_IJSC_SC_SC_EEENS5_IJNSA_ILi0EEESW_SW_EEEEENS5_IJNS4_10UnderscoreESZ_SZ_EEEEENS4_13SM90_TMA_LOADENS4_14ComposedLayoutINS4_7SwizzleILi3ELi4ELi3EEENS4_18smem_ptr_flag_bitsILi16EEENSU_INS5_IJNSA_ILi8EEESG_EEENS5_IJSG_SC_EEEEEEEvNS4_8identityENS4_23SM90_TMA_LOAD_MULTICASTES1C_vS1D_EENS_8epilogue10collective6detail29Sm90TmaWarpSpecializedAdapterINS1H_15DefaultEpilogueISJ_SK_SK_NS1G_6thread17LinearCombinationISJ_Li1EffLNS1L_9ScaleType4KindE0ELNS_15FloatRoundStyleE2ESJ_EENS1_15EpilogueDefaultEEEEEvvEEEEvNT_6ParamsE,"",@"SHT_CUDA_INFO"
	.sectionflags	@""
	.align	4


	//----- nvinfo : EIATTR_CUDA_API_VERSION
	.align		4
        /*0000*/ 	.byte	0x04, 0x37
        /*0002*/ 	.short	(.L_21 - .L_20)
.L_20:
        /*0004*/ 	.word	0x00000082


	//----- nvinfo : EIATTR_KPARAM_INFO
	.align		4
.L_21:
        /*0008*/ 	.byte	0x04, 0x17
        /*000a*/ 	.short	(.L_23 - .L_22)
.L_22:
        /*000c*/ 	.word	0x00000000
        /*0010*/ 	.short	0x0000
        /*0012*/ 	.short	0x0070
        /*0014*/ 	.byte	0x00, 0xf0, 0x01, 0x10


	//----- nvinfo : EIATTR_SPARSE_MMA_MASK
	.align		4
.L_23:
        /*0018*/ 	.byte	0x03, 0x50
        /*001a*/ 	.short	0x0000


	//----- nvinfo : EIATTR_MAXREG_COUNT
	.align		4
        /*001c*/ 	.byte	0x03, 0x1b
        /*001e*/ 	.short	0x00a8


	//----- nvinfo : EIATTR_NUM_BARRIERS
	.align		4
        /*0020*/ 	.byte	0x02, 0x4c
        /*0022*/ 	.byte	0x01
	.zero		1


	//----- nvinfo : EIATTR_EXTERNS
	.align		4
        /*0024*/ 	.byte	0x04, 0x0f
        /*0026*/ 	.short	(.L_25 - .L_24)


	//   ....[0]....
	.align		4
.L_24:
        /*0028*/ 	.word	index@(__assertfail)


	//----- nvinfo : EIATTR_MERCURY_ISA_VERSION
	.align		4
.L_25:
        /*002c*/ 	.byte	0x03, 0x5f
        /*002e*/ 	.short	0x0101


	//----- nvinfo : EIATTR_INT_WARP_WIDE_INSTR_OFFSETS
	.align		4
        /*0030*/ 	.byte	0x04, 0x31
        /*0032*/ 	.short	(.L_27 - .L_26)


	//   ....[0]....
.L_26:
        /*0034*/ 	.word	0x000005d0


	//   ....[1]....
        /*0038*/ 	.word	0x00000610


	//   ....[2]....
        /*003c*/ 	.word	0x000006a0


	//   ....[3]....
        /*0040*/ 	.word	0x000006b0


	//   ....[4]....
        /*0044*/ 	.word	0x000006d0


	//   ....[5]....
        /*0048*/ 	.word	0x000006f0


	//   ....[6]....
        /*004c*/ 	.word	0x000007e0


	//   ....[7]....
        /*0050*/ 	.word	0x00000800


	//   ....[8]....
        /*0054*/ 	.word	0x000021b0


	//----- nvinfo : EIATTR_COOP_GROUP_MASK_REGIDS
	.align		4
.L_27:
        /*0058*/ 	.byte	0x04, 0x29
        /*005a*/ 	.short	(.L_29 - .L_28)


	//   ....[0]....
.L_28:
        /*005c*/ 	.word	0xffffffff


	//   ....[1]....
        /*0060*/ 	.word	0xffffffff


	//   ....[2]....
        /*0064*/ 	.word	0xffffffff


	//   ....[3]....
        /*0068*/ 	.word	0xffffffff


	//   ....[4]....
        /*006c*/ 	.word	0xffffffff


	//   ....[5]....
        /*0070*/ 	.word	0xffffffff


	//   ....[6]....
        /*0074*/ 	.word	0xffffffff


	//----- nvinfo : EIATTR_COOP_GROUP_INSTR_OFFSETS
	.align		4
.L_29:
        /*0078*/ 	.byte	0x04, 0x28
        /*007a*/ 	.short	(.L_31 - .L_30)


	//   ....[0]....
.L_30:
        /*007c*/ 	.word	0x00000060


	//   ....[1]....
        /*0080*/ 	.word	0x00000080


	//   ....[2]....
        /*0084*/ 	.word	0x00000180


	//   ....[3]....
        /*0088*/ 	.word	0x000003b0


	//   ....[4]....
        /*008c*/ 	.word	0x00000400


	//   ....[5]....
        /*0090*/ 	.word	0x000005a0


	//   ....[6]....
        /*0094*/ 	.word	0x00000980


	//----- nvinfo : EIATTR_REG_RECONFIG
	.align		4
.L_31:
        /*0098*/ 	.byte	0x01, 0x54
	.zero		2


	//----- nvinfo : EIATTR_SYSCALL_OFFSETS
	.align		4
        /*009c*/ 	.byte	0x04, 0x46
        /*009e*/ 	.short	(.L_33 - .L_32)


	//   ....[0]....
.L_32:
        /*00a0*/ 	.word	0x000018e0


	//----- nvinfo : EIATTR_MBARRIER_INSTR_OFFSETS
	.align		4
.L_33:
        /*00a4*/ 	.byte	0x04, 0x39
        /*00a6*/ 	.short	(.L_35 - .L_34)


	//   ....[0]....
.L_34:
        /*00a8*/ 	.word	0x00000300
        /*00ac*/ 	.word	0x000000ff
        /*00b0*/ 	.word	0x00000000
        /*00b4*/ 	.short	0x0100
        /*00b6*/ 	.byte	0x07
	.zero		1


	//   ....[1]....
        /*00b8*/ 	.word	0x00000310
        /*00bc*/ 	.word	0x000000ff
        /*00c0*/ 	.word	0x00000020
        /*00c4*/ 	.short	0x0100
        /*00c6*/ 	.byte	0x07
	.zero		1


	//   ....[2]....
        /*00c8*/ 	.word	0x00000320
        /*00cc*/ 	.word	0x000000ff
        /*00d0*/ 	.word	0x00000008
        /*00d4*/ 	.short	0x0100
        /*00d6*/ 	.byte	0x07
	.zero		1


	//   ....[3]....
        /*00d8*/ 	.word	0x00000330
        /*00dc*/ 	.word	0x000000ff
        /*00e0*/ 	.word	0x00000028
        /*00e4*/ 	.short	0x0100
        /*00e6*/ 	.byte	0x07
	.zero		1


	//   ....[4]....
        /*00e8*/ 	.word	0x00000340
        /*00ec*/ 	.word	0x000000ff
        /*00f0*/ 	.word	0x00000010
        /*00f4*/ 	.short	0x0100
        /*00f6*/ 	.byte	0x07
	.zero		1


	//   ....[5]....
        /*00f8*/ 	.word	0x00000350
        /*00fc*/ 	.word	0x000000ff
        /*0100*/ 	.word	0x00000030
        /*0104*/ 	.short	0x0100
        /*0106*/ 	.byte	0x07
	.zero		1


	//   ....[6]....
        /*0108*/ 	.word	0x00000360
        /*010c*/ 	.word	0x000000ff
        /*0110*/ 	.word	0x00000018
        /*0114*/ 	.short	0x0100
        /*0116*/ 	.byte	0x07
	.zero		1


	//   ....[7]....
        /*0118*/ 	.word	0x00000370
        /*011c*/ 	.word	0x000000ff
        /*0120*/ 	.word	0x00000038
        /*0124*/ 	.short	0x0100
        /*0126*/ 	.byte	0x07
	.zero		1


	//   ....[8]....
        /*0128*/ 	.word	0x00000840
        /*012c*/ 	.word	0x000000ff
        /*0130*/ 	.word	0x00000070
        /*0134*/ 	.short	0x0100
        /*0136*/ 	.byte	0x0c
	.zero		1


	//   ....[9]....
        /*0138*/ 	.word	0x000008a0
        /*013c*/ 	.word	0x000000ff
        /*0140*/ 	.word	0x00000078
        /*0144*/ 	.short	0x0100
        /*0146*/ 	.byte	0x0c
	.zero		1


	//   ....[10]....
        /*0148*/ 	.word	0x000008d0
        /*014c*/ 	.word	0x000000ff
        /*0150*/ 	.word	0x00000050
        /*0154*/ 	.short	0x0100
        /*0156*/ 	.byte	0x0d
	.zero		1


	//   ....[11]....
        /*0158*/ 	.word	0x00000910
        /*015c*/ 	.word	0x000000ff
        /*0160*/ 	.word	0x00000058
        /*0164*/ 	.short	0x0100
        /*0166*/ 	.byte	0x0d
	.zero		1


	//   ....[12]....
        /*0168*/ 	.word	0x00000920
        /*016c*/ 	.word	0x000000ff
        /*0170*/ 	.word	0x00000060
        /*0174*/ 	.short	0x0100
        /*0176*/ 	.byte	0x0d
	.zero		1


	//   ....[13]....
        /*0178*/ 	.word	0x00000930
        /*017c*/ 	.word	0x000000ff
        /*0180*/ 	.word	0x00000068
        /*0184*/ 	.short	0x0100
        /*0186*/ 	.byte	0x0d
	.zero		1


	//   ....[14]....
        /*0188*/ 	.word	0x000017c0
        /*018c*/ 	.word	0x0000009d
        /*0190*/ 	.word	0x00000000
        /*0194*/ 	.short	0x010a
        /*0196*/ 	.byte	0x2e
	.zero		1


	//   ....[15]....
        /*0198*/ 	.word	0x00001970
        /*019c*/ 	.word	0x00000003
        /*01a0*/ 	.word	0x00000000
        /*01a4*/ 	.short	0x010a
        /*01a6*/ 	.byte	0x3f
	.zero		1


	//   ....[16]....
        /*01a8*/ 	.word	0x000019d0
        /*01ac*/ 	.word	0x00000003
        /*01b0*/ 	.word	0x00000000
        /*01b4*/ 	.short	0x010a
        /*01b6*/ 	.byte	0x3f
	.zero		1


	//   ....[17]....
        /*01b8*/ 	.word	0x00001d60
        /*01bc*/ 	.word	0x000000ff
        /*01c0*/ 	.word	0x00000000
        /*01c4*/ 	.short	0x010a
        /*01c6*/ 	.byte	0x04
	.zero		1


	//   ....[18]....
        /*01c8*/ 	.word	0x00001da0
        /*01cc*/ 	.word	0x000000ff
        /*01d0*/ 	.word	0x00000000
        /*01d4*/ 	.short	0x010a
        /*01d6*/ 	.byte	0x04
	.zero		1


	//   ....[19]....
        /*01d8*/ 	.word	0x00002040
        /*01dc*/ 	.word	0x00000004
        /*01e0*/ 	.word	0x00000000
        /*01e4*/ 	.short	0x0101
        /*01e6*/ 	.byte	0x3f
	.zero		1


	//   ....[20]....
        /*01e8*/ 	.word	0x00002140
        /*01ec*/ 	.word	0x0000009e
        /*01f0*/ 	.word	0x00000000
        /*01f4*/ 	.short	0x0101
        /*01f6*/ 	.byte	0x2f
	.zero		1


	//   ....[21]....
        /*01f8*/ 	.word	0x00002230
        /*01fc*/ 	.word	0x00000000
        /*0200*/ 	.word	0x00000000
        /*0204*/ 	.short	0x0101
        /*0206*/ 	.byte	0x3f
	.zero		1


	//   ....[22]....
        /*0208*/ 	.word	0x000022f0
        /*020c*/ 	.word	0x0000009d
        /*0210*/ 	.word	0x00000010
        /*0214*/ 	.short	0x010a
        /*0216*/ 	.byte	0x2e
	.zero		1


	//   ....[23]....
        /*0218*/ 	.word	0x0000a0a0
        /*021c*/ 	.word	0x000000a0
        /*0220*/ 	.word	0x00000000
        /*0224*/ 	.short	0x0101
        /*0226*/ 	.byte	0x2f
	.zero		1


	//   ....[24]....
        /*0228*/ 	.word	0x0000aad0
        /*022c*/ 	.word	0x0000000c
        /*0230*/ 	.word	0x00000020
        /*0234*/ 	.short	0x010a
        /*0236*/ 	.byte	0x3f
	.zero		1


	//   ....[25]....
        /*0238*/ 	.word	0x0000ae90
        /*023c*/ 	.word	0x00000003
        /*0240*/ 	.word	0x00000078
        /*0244*/ 	.short	0x0101
        /*0246*/ 	.byte	0x3f
	.zero		1


	//   ....[26]....
        /*0248*/ 	.word	0x0000b600
        /*024c*/ 	.word	0x00000007
        /*0250*/ 	.word	0x00000000
        /*0254*/ 	.short	0x010a
        /*0256*/ 	.byte	0x3f
	.zero		1


	//   ....[27]....
        /*0258*/ 	.word	0x0000b680
        /*025c*/ 	.word	0x00000009
        /*0260*/ 	.word	0x00000000
        /*0264*/ 	.short	0x010a
        /*0266*/ 	.byte	0x3f
	.zero		1


	//   ....[28]....
        /*0268*/ 	.word	0x0000b710
        /*026c*/ 	.word	0x00000006
        /*0270*/ 	.word	0x00000000
        /*0274*/ 	.short	0x010a
        /*0276*/ 	.byte	0x3f
	.zero		1


	//   ....[29]....
        /*0278*/ 	.word	0x0000b7a0
        /*027c*/ 	.word	0x00000003
        /*0280*/ 	.word	0x00000000
        /*0284*/ 	.short	0x010a
        /*0286*/ 	.byte	0x3f
	.zero		1


	//   ....[30]....
        /*0288*/ 	.word	0x0000b800
        /*028c*/ 	.word	0x0000009f
        /*0290*/ 	.word	0x00000000
        /*0294*/ 	.short	0x010a
        /*0296*/ 	.byte	0x3f
	.zero		1


	//   ....[31]....
        /*0298*/ 	.word	0x0000b850
        /*029c*/ 	.word	0x00000003
        /*02a0*/ 	.word	0x00000000
        /*02a4*/ 	.short	0x010a
        /*02a6*/ 	.byte	0x3f
	.zero		1


	//   ....[32]....
        /*02a8*/ 	.word	0x0000b8b0
        /*02ac*/ 	.word	0x00000005
        /*02b0*/ 	.word	0x00000000
        /*02b4*/ 	.short	0x010a
        /*02b6*/ 	.byte	0x3f
	.zero		1


	//   ....[33]....
        /*02b8*/ 	.word	0x0000b900
        /*02bc*/ 	.word	0x0000009f
        /*02c0*/ 	.word	0x00000010
        /*02c4*/ 	.short	0x010a
        /*02c6*/ 	.byte	0x3f
	.zero		1


	//   ....[34]....
        /*02c8*/ 	.word	0x0000b9d0
        /*02cc*/ 	.word	0x0000000c
        /*02d0*/ 	.word	0x00000020
        /*02d4*/ 	.short	0x010a
        /*02d6*/ 	.byte	0x3f
	.zero		1


	//   ....[35]....
        /*02d8*/ 	.word	0x0000baa0
        /*02dc*/ 	.word	0x00000007
        /*02e0*/ 	.word	0x00000000
        /*02e4*/ 	.short	0x010a
        /*02e6*/ 	.byte	0x3f
	.zero		1


	//   ....[36]....
        /*02e8*/ 	.word	0x0000baf0
        /*02ec*/ 	.word	0x00000009
        /*02f0*/ 	.word	0x00000000
        /*02f4*/ 	.short	0x010a
        /*02f6*/ 	.byte	0x3f
	.zero		1


	//   ....[37]....
        /*02f8*/ 	.word	0x0000bb40
        /*02fc*/ 	.word	0x00000006
        /*0300*/ 	.word	0x00000000
        /*0304*/ 	.short	0x010a
        /*0306*/ 	.byte	0x3f
	.zero		1


	//----- nvinfo : EIATTR_NUM_MBARRIERS
	.align		4
.L_35:
        /*0308*/ 	.byte	0x03, 0x38
        /*030a*/ 	.short	0x000e


	//----- nvinfo : EIATTR_EXIT_INSTR_OFFSETS
	.align		4
        /*030c*/ 	.byte	0x04, 0x1c
        /*030e*/ 	.short	(.L_37 - .L_36)


	//   ....[0]....
.L_36:
        /*0310*/ 	.word	0x00001490


	//   ....[1]....
        /*0314*/ 	.word	0x000014f0


	//   ....[2]....
        /*0318*/ 	.word	0x0000a7b0


	//   ....[3]....
        /*031c*/ 	.word	0x0000a7e0


	//   ....[4]....
        /*0320*/ 	.word	0x0000b7f0


	//----- nvinfo : EIATTR_MAX_THREADS
	.align		4
.L_37:
        /*0324*/ 	.byte	0x04, 0x05
        /*0326*/ 	.short	(.L_39 - .L_38)
.L_38:
        /*0328*/ 	.word	0x00000180
        /*032c*/ 	.word	0x00000001
        /*0330*/ 	.word	0x00000001


	//----- nvinfo : EIATTR_CRS_STACK_SIZE
	.align		4
.L_39:
        /*0334*/ 	.byte	0x04, 0x1e
        /*0336*/ 	.short	(.L_41 - .L_40)
.L_40:
        /*0338*/ 	.word	0x00000000


	//----- nvinfo : EIATTR_CBANK_PARAM_SIZE
	.align		4
.L_41:
        /*033c*/ 	.byte	0x03, 0x19
        /*033e*/ 	.short	0x0470


	//----- nvinfo : EIATTR_PARAM_CBANK
	.align		4
        /*0340*/ 	.byte	0x04, 0x0a
        /*0342*/ 	.short	(.L_43 - .L_42)
	.align		4
.L_42:
        /*0344*/ 	.word	index@(.nv.constant0._ZN7cutlass13device_kernelINS_4gemm6kernel13GemmUniversalIN4cute5tupleIJiiiiEEENS1_10collective13CollectiveMmaINS1_34MainloopSm90TmaGmmaWarpSpecializedILi4ENS5_IJNS4_1CILi2EEENSA_ILi1EEESC_EEENS1_32KernelTmaWarpSpecializedPingpongEEENS5_IJNSA_ILi64EEENSA_ILi256EEESG_EEENS_6half_tENS5_IJlSC_lEEESJ_SK_NS4_8TiledMMAINS4_8MMA_AtomIJNS4_4SM904GMMA26MMA_64x256x16_F32F16F16_SSILNSO_5MajorE0ELSQ_0ELNSO_7ScaleInE1ELSR_1EEEEEENS4_6LayoutINS5_IJSC_SC_SC_EEENS5_IJNSA_ILi0EEESW_SW_EEEEENS5_IJNS4_10UnderscoreESZ_SZ_EEEEENS4_13SM90_TMA_LOADENS4_14ComposedLayoutINS4_7SwizzleILi3ELi4ELi3EEENS4_18smem_ptr_flag_bitsILi16EEENSU_INS5_IJNSA_ILi8EEESG_EEENS5_IJSG_SC_EEEEEEEvNS4_8identityENS4_23SM90_TMA_LOAD_MULTICASTES1C_vS1D_EENS_8epilogue10collective6detail29Sm90TmaWarpSpecializedAdapterINS1H_15DefaultEpilogueISJ_SK_SK_NS1G_6thread17LinearCombinationISJ_Li1EffLNS1L_9ScaleType4KindE0ELNS_15FloatRoundStyleE2ESJ_EENS1_15EpilogueDefaultEEEEEvvEEEEvNT_6ParamsE)
        /*0348*/ 	.short	0x0210
        /*034a*/ 	.short	0x0470


	//----- nvinfo : EIATTR_SW_WAR
	.align		4
.L_43:
        /*034c*/ 	.byte	0x04, 0x36
        /*034e*/ 	.short	(.L_45 - .L_44)
.L_44:
        /*0350*/ 	.word	0x00000008
.L_45:


//--------------------- .nv.callgraph             --------------------------
	.section	.nv.callgraph,"",@"SHT_CUDA_CALLGRAPH"
	.align	4
	.sectionentsize	8
	.align		4
        /*0000*/ 	.word	0x00000000
	.align		4
        /*0004*/ 	.word	0xffffffff
	.align		4
        /*0008*/ 	.word	index@(_ZN7cutlass13device_kernelINS_4gemm6kernel13GemmUniversalIN4cute5tupleIJiiiiEEENS1_10collective13CollectiveMmaINS1_34MainloopSm90TmaGmmaWarpSpecializedILi4ENS5_IJNS4_1CILi2EEENSA_ILi1EEESC_EEENS1_32KernelTmaWarpSpecializedPingpongEEENS5_IJNSA_ILi64EEENSA_ILi256EEESG_EEENS_6half_tENS5_IJlSC_lEEESJ_SK_NS4_8TiledMMAINS4_8MMA_AtomIJNS4_4SM904GMMA26MMA_64x256x16_F32F16F16_SSILNSO_5MajorE0ELSQ_0ELNSO_7ScaleInE1ELSR_1EEEEEENS4_6LayoutINS5_IJSC_SC_SC_EEENS5_IJNSA_ILi0EEESW_SW_EEEEENS5_IJNS4_10UnderscoreESZ_SZ_EEEEENS4_13SM90_TMA_LOADENS4_14ComposedLayoutINS4_7SwizzleILi3ELi4ELi3EEENS4_18smem_ptr_flag_bitsILi16EEENSU_INS5_IJNSA_ILi8EEESG_EEENS5_IJSG_SC_EEEEEEEvNS4_8identityENS4_23SM90_TMA_LOAD_MULTICASTES1C_vS1D_EENS_8epilogue10collective6detail29Sm90TmaWarpSpecializedAdapterINS1H_15DefaultEpilogueISJ_SK_SK_NS1G_6thread17LinearCombinationISJ_Li1EffLNS1L_9ScaleType4KindE0ELNS_15FloatRoundStyleE2ESJ_EENS1_15EpilogueDefaultEEEEEvvEEEEvNT_6ParamsE)
	.align		4
        /*000c*/ 	.word	index@(__assertfail)
	.align		4
        /*0010*/ 	.word	0x00000000
	.align		4
        /*0014*/ 	.word	0xfffffffe
	.align		4
        /*0018*/ 	.word	0x00000000
	.align		4
        /*001c*/ 	.word	0xfffffffd
	.align		4
        /*0020*/ 	.word	0x00000000
	.align		4
        /*0024*/ 	.word	0xfffffffc


//--------------------- .nv.constant4             --------------------------
	.section	.nv.constant4,"a",@progbits
	.align	8
	.align		8
.nv.constant4:
        /*0000*/ 	.dword	__assertfail
	.align		8
        /*0008*/ 	.dword	__unnamed_1
	.align		8
        /*0010*/ 	.dword	_ZN39_INTERNAL_ea50ae0a_4_k_cu_e6535479_38504cuda3std3__45__cpo5beginE
	.align		8
        /*0018*/ 	.dword	_ZN39_INTERNAL_ea50ae0a_4_k_cu_e6535479_38504cuda3std3__45__cpo3endE
	.align		8
        /*0020*/ 	.dword	_ZN39_INTERNAL_ea50ae0a_4_k_cu_e6535479_38504cuda3std3__45__cpo6cbeginE
	.align		8
        /*0028*/ 	.dword	_ZN39_INTERNAL_ea50ae0a_4_k_cu_e6535479_38504cuda3std3__45__cpo4cendE
	.align		8
        /*0030*/ 	.dword	_ZN39_INTERNAL_ea50ae0a_4_k_cu_e6535479_38504cuda3std3__441_GLOBAL__N__ea50ae0a_4_k_cu_e6535479_38506ignoreE
	.align		8
        /*0038*/ 	.dword	_ZN39_INTERNAL_ea50ae0a_4_k_cu_e6535479_38504cuda3std3__419piecewise_constructE
	.align		8
        /*0040*/ 	.dword	_ZN39_INTERNAL_ea50ae0a_4_k_cu_e6535479_38504cuda3std3__48in_placeE
	.align		8
        /*0048*/ 	.dword	_ZN39_INTERNAL_ea50ae0a_4_k_cu_e6535479_38504cuda3std6ranges3__45__cpo4swapE
	.align		8
        /*0050*/ 	.dword	_ZN39_INTERNAL_ea50ae0a_4_k_cu_e6535479_38504cuda3std6ranges3__45__cpo9iter_moveE
	.align		8
        /*0058*/ 	.dword	_ZN39_INTERNAL_ea50ae0a_4_k_cu_e6535479_38504cute7productE
	.align		8
        /*0060*/ 	.dword	_ZN39_INTERNAL_ea50ae0a_4_k_cu_e6535479_38504cute1_E
	.align		8
        /*0068*/ 	.dword	$str$22
	.align		8
        /*0070*/ 	.dword	$str$23


//--------------------- .text._ZN7cutlass13device_kernelINS_4gemm6kernel13GemmUniversalIN4cute5tupleIJiiiiEEENS1_10collective13CollectiveMmaINS1_34MainloopSm90TmaGmmaWarpSpecializedILi4ENS5_IJNS4_1CILi2EEENSA_ILi1EEESC_EEENS1_32KernelTmaWarpSpecializedPingpongEEENS5_IJNSA_ILi64EEENSA_ILi256EEESG_EEENS_6half_tENS5_IJlSC_lEEESJ_SK_NS4_8TiledMMAINS4_8MMA_AtomIJNS4_4SM904GMMA26MMA_64x256x16_F32F16F16_SSILNSO_5MajorE0ELSQ_0ELNSO_7ScaleInE1ELSR_1EEEEEENS4_6LayoutINS5_IJSC_SC_SC_EEENS5_IJNSA_ILi0EEESW_SW_EEEEENS5_IJNS4_10UnderscoreESZ_SZ_EEEEENS4_13SM90_TMA_LOADENS4_14ComposedLayoutINS4_7SwizzleILi3ELi4ELi3EEENS4_18smem_ptr_flag_bitsILi16EEENSU_INS5_IJNSA_ILi8EEESG_EEENS5_IJSG_SC_EEEEEEEvNS4_8identityENS4_23SM90_TMA_LOAD_MULTICASTES1C_vS1D_EENS_8epilogue10collective6detail29Sm90TmaWarpSpecializedAdapterINS1H_15DefaultEpilogueISJ_SK_SK_NS1G_6thread17LinearCombinationISJ_Li1EffLNS1L_9ScaleType4KindE0ELNS_15FloatRoundStyleE2ESJ_EENS1_15EpilogueDefaultEEEEEvvEEEEvNT_6ParamsE --------------------------
	.section	.text._ZN7cutlass13device_kernelINS_4gemm6kernel13GemmUniversalIN4cute5tupleIJiiiiEEENS1_10collective13CollectiveMmaINS1_34MainloopSm90TmaGmmaWarpSpecializedILi4ENS5_IJNS4_1CILi2EEENSA_ILi1EEESC_EEENS1_32KernelTmaWarpSpecializedPingpongEEENS5_IJNSA_ILi64EEENSA_ILi256EEESG_EEENS_6half_tENS5_IJlSC_lEEESJ_SK_NS4_8TiledMMAINS4_8MMA_AtomIJNS4_4SM904GMMA26MMA_64x256x16_F32F16F16_SSILNSO_5MajorE0ELSQ_0ELNSO_7ScaleInE1ELSR_1EEEEEENS4_6LayoutINS5_IJSC_SC_SC_EEENS5_IJNSA_ILi0EEESW_SW_EEEEENS5_IJNS4_10UnderscoreESZ_SZ_EEEEENS4_13SM90_TMA_LOADENS4_14ComposedLayoutINS4_7SwizzleILi3ELi4ELi3EEENS4_18smem_ptr_flag_bitsILi16EEENSU_INS5_IJNSA_ILi8EEESG_EEENS5_IJSG_SC_EEEEEEEvNS4_8identityENS4_23SM90_TMA_LOAD_MULTICASTES1C_vS1D_EENS_8epilogue10collective6detail29Sm90TmaWarpSpecializedAdapterINS1H_15DefaultEpilogueISJ_SK_SK_NS1G_6thread17LinearCombinationISJ_Li1EffLNS1L_9ScaleType4KindE0ELNS_15FloatRoundStyleE2ESJ_EENS1_15EpilogueDefaultEEEEEvvEEEEvNT_6ParamsE,"ax",@progbits
	.align	128
.text._ZN7cutlass13device_kernelINS_4gemm6kernel13GemmUniversalIN4cute5tupleIJiiiiEEENS1_10collective13CollectiveMmaINS1_34MainloopSm90TmaGmmaWarpSpecializedILi4ENS5_IJNS4_1CILi2EEENSA_ILi1EEESC_EEENS1_32KernelTmaWarpSpecializedPingpongEEENS5_IJNSA_ILi64EEENSA_ILi256EEESG_EEENS_6half_tENS5_IJlSC_lEEESJ_SK_NS4_8TiledMMAINS4_8MMA_AtomIJNS4_4SM904GMMA26MMA_64x256x16_F32F16F16_SSILNSO_5MajorE0ELSQ_0ELNSO_7ScaleInE1ELSR_1EEEEEENS4_6LayoutINS5_IJSC_SC_SC_EEENS5_IJNSA_ILi0EEESW_SW_EEEEENS5_IJNS4_10UnderscoreESZ_SZ_EEEEENS4_13SM90_TMA_LOADENS4_14ComposedLayoutINS4_7SwizzleILi3ELi4ELi3EEENS4_18smem_ptr_flag_bitsILi16EEENSU_INS5_IJNSA_ILi8EEESG_EEENS5_IJSG_SC_EEEEEEEvNS4_8identityENS4_23SM90_TMA_LOAD_MULTICASTES1C_vS1D_EENS_8epilogue10collective6detail29Sm90TmaWarpSpecializedAdapterINS1H_15DefaultEpilogueISJ_SK_SK_NS1G_6thread17LinearCombinationISJ_Li1EffLNS1L_9ScaleType4KindE0ELNS_15FloatRoundStyleE2ESJ_EENS1_15EpilogueDefaultEEEEEvvEEEEvNT_6ParamsE:
        .type           _ZN7cutlass13device_kernelINS_4gemm6kernel13GemmUniversalIN4cute5tupleIJiiiiEEENS1_10collective13CollectiveMmaINS1_34MainloopSm90TmaGmmaWarpSpecializedILi4ENS5_IJNS4_1CILi2EEENSA_ILi1EEESC_EEENS1_32KernelTmaWarpSpecializedPingpongEEENS5_IJNSA_ILi64EEENSA_ILi256EEESG_EEENS_6half_tENS5_IJlSC_lEEESJ_SK_NS4_8TiledMMAINS4_8MMA_AtomIJNS4_4SM904GMMA26MMA_64x256x16_F32F16F16_SSILNSO_5MajorE0ELSQ_0ELNSO_7ScaleInE1ELSR_1EEEEEENS4_6LayoutINS5_IJSC_SC_SC_EEENS5_IJNSA_ILi0EEESW_SW_EEEEENS5_IJNS4_10UnderscoreESZ_SZ_EEEEENS4_13SM90_TMA_LOADENS4_14ComposedLayoutINS4_7SwizzleILi3ELi4ELi3EEENS4_18smem_ptr_flag_bitsILi16EEENSU_INS5_IJNSA_ILi8EEESG_EEENS5_IJSG_SC_EEEEEEEvNS4_8identityENS4_23SM90_TMA_LOAD_MULTICASTES1C_vS1D_EENS_8epilogue10collective6detail29Sm90TmaWarpSpecializedAdapterINS1H_15DefaultEpilogueISJ_SK_SK_NS1G_6thread17LinearCombinationISJ_Li1EffLNS1L_9ScaleType4KindE0ELNS_15FloatRoundStyleE2ESJ_EENS1_15EpilogueDefaultEEEEEvvEEEEvNT_6ParamsE,@function
        .size           _ZN7cutlass13device_kernelINS_4gemm6kernel13GemmUniversalIN4cute5tupleIJiiiiEEENS1_10collective13CollectiveMmaINS1_34MainloopSm90TmaGmmaWarpSpecializedILi4ENS5_IJNS4_1CILi2EEENSA_ILi1EEESC_EEENS1_32KernelTmaWarpSpecializedPingpongEEENS5_IJNSA_ILi64EEENSA_ILi256EEESG_EEENS_6half_tENS5_IJlSC_lEEESJ_SK_NS4_8TiledMMAINS4_8MMA_AtomIJNS4_4SM904GMMA26MMA_64x256x16_F32F16F16_SSILNSO_5MajorE0ELSQ_0ELNSO_7ScaleInE1ELSR_1EEEEEENS4_6LayoutINS5_IJSC_SC_SC_EEENS5_IJNSA_ILi0EEESW_SW_EEEEENS5_IJNS4_10UnderscoreESZ_SZ_EEEEENS4_13SM90_TMA_LOADENS4_14ComposedLayoutINS4_7SwizzleILi3ELi4ELi3EEENS4_18smem_ptr_flag_bitsILi16EEENSU_INS5_IJNSA_ILi8EEESG_EEENS5_IJSG_SC_EEEEEEEvNS4_8identityENS4_23SM90_TMA_LOAD_MULTICASTES1C_vS1D_EENS_8epilogue10collective6detail29Sm90TmaWarpSpecializedAdapterINS1H_15DefaultEpilogueISJ_SK_SK_NS1G_6thread17LinearCombinationISJ_Li1EffLNS1L_9ScaleType4KindE0ELNS_15FloatRoundStyleE2ESJ_EENS1_15EpilogueDefaultEEEEEvvEEEEvNT_6ParamsE,(.L_x_328 - _ZN7cutlass13device_kernelINS_4gemm6kernel13GemmUniversalIN4cute5tupleIJiiiiEEENS1_10collective13CollectiveMmaINS1_34MainloopSm90TmaGmmaWarpSpecializedILi4ENS5_IJNS4_1CILi2EEENSA_ILi1EEESC_EEENS1_32KernelTmaWarpSpecializedPingpongEEENS5_IJNSA_ILi64EEENSA_ILi256EEESG_EEENS_6half_tENS5_IJlSC_lEEESJ_SK_NS4_8TiledMMAINS4_8MMA_AtomIJNS4_4SM904GMMA26MMA_64x256x16_F32F16F16_SSILNSO_5MajorE0ELSQ_0ELNSO_7ScaleInE1ELSR_1EEEEEENS4_6LayoutINS5_IJSC_SC_SC_EEENS5_IJNSA_ILi0EEESW_SW_EEEEENS5_IJNS4_10UnderscoreESZ_SZ_EEEEENS4_13SM90_TMA_LOADENS4_14ComposedLayoutINS4_7SwizzleILi3ELi4ELi3EEENS4_18smem_ptr_flag_bitsILi16EEENSU_INS5_IJNSA_ILi8EEESG_EEENS5_IJSG_SC_EEEEEEEvNS4_8identityENS4_23SM90_TMA_LOAD_MULTICASTES1C_vS1D_EENS_8epilogue10collective6detail29Sm90TmaWarpSpecializedAdapterINS1H_15DefaultEpilogueISJ_SK_SK_NS1G_6thread17LinearCombinationISJ_Li1EffLNS1L_9ScaleType4KindE0ELNS_15FloatRoundStyleE2ESJ_EENS1_15EpilogueDefaultEEEEEvvEEEEvNT_6ParamsE)
        .other          _ZN7cutlass13device_kernelINS_4gemm6kernel13GemmUniversalIN4cute5tupleIJiiiiEEENS1_10collective13CollectiveMmaINS1_34MainloopSm90TmaGmmaWarpSpecializedILi4ENS5_IJNS4_1CILi2EEENSA_ILi1EEESC_EEENS1_32KernelTmaWarpSpecializedPingpongEEENS5_IJNSA_ILi64EEENSA_ILi256EEESG_EEENS_6half_tENS5_IJlSC_lEEESJ_SK_NS4_8TiledMMAINS4_8MMA_AtomIJNS4_4SM904GMMA26MMA_64x256x16_F32F16F16_SSILNSO_5MajorE0ELSQ_0ELNSO_7ScaleInE1ELSR_1EEEEEENS4_6LayoutINS5_IJSC_SC_SC_EEENS5_IJNSA_ILi0EEESW_SW_EEEEENS5_IJNS4_10UnderscoreESZ_SZ_EEEEENS4_13SM90_TMA_LOADENS4_14ComposedLayoutINS4_7SwizzleILi3ELi4ELi3EEENS4_18smem_ptr_flag_bitsILi16EEENSU_INS5_IJNSA_ILi8EEESG_EEENS5_IJSG_SC_EEEEEEEvNS4_8identityENS4_23SM90_TMA_LOAD_MULTICASTES1C_vS1D_EENS_8epilogue10collective6detail29Sm90TmaWarpSpecializedAdapterINS1H_15DefaultEpilogueISJ_SK_SK_NS1G_6thread17LinearCombinationISJ_Li1EffLNS1L_9ScaleType4KindE0ELNS_15FloatRoundStyleE2ESJ_EENS1_15EpilogueDefaultEEEEEvvEEEEvNT_6ParamsE,@"STO_CUDA_ENTRY STV_DEFAULT"
_ZN7cutlass13device_kernelINS_4gemm6kernel13GemmUniversalIN4cute5tupleIJiiiiEEENS1_10collective13CollectiveMmaINS1_34MainloopSm90TmaGmmaWarpSpecializedILi4ENS5_IJNS4_1CILi2EEENSA_ILi1EEESC_EEENS1_32KernelTmaWarpSpecializedPingpongEEENS5_IJNSA_ILi64EEENSA_ILi256EEESG_EEENS_6half_tENS5_IJlSC_lEEESJ_SK_NS4_8TiledMMAINS4_8MMA_AtomIJNS4_4SM904GMMA26MMA_64x256x16_F32F16F16_SSILNSO_5MajorE0ELSQ_0ELNSO_7ScaleInE1ELSR_1EEEEEENS4_6LayoutINS5_IJSC_SC_SC_EEENS5_IJNSA_ILi0EEESW_SW_EEEEENS5_IJNS4_10UnderscoreESZ_SZ_EEEEENS4_13SM90_TMA_LOADENS4_14ComposedLayoutINS4_7SwizzleILi3ELi4ELi3EEENS4_18smem_ptr_flag_bitsILi16EEENSU_INS5_IJNSA_ILi8EEESG_EEENS5_IJSG_SC_EEEEEEEvNS4_8identityENS4_23SM90_TMA_LOAD_MULTICASTES1C_vS1D_EENS_8epilogue10collective6detail29Sm90TmaWarpSpecializedAdapterINS1H_15DefaultEpilogueISJ_SK_SK_NS1G_6thread17LinearCombinationISJ_Li1EffLNS1L_9ScaleType4KindE0ELNS_15FloatRoundStyleE2ESJ_EENS1_15EpilogueDefaultEEEEEvvEEEEvNT_6ParamsE:
[----:B------:R-:W0:Y:S01]  /*0000*/  LDC R1, c[0x0][0x28] ;  /* 0x00000a00ff017b82 */ /* 0x000e220000000800 */
[----:B------:R-:W1:Y:S01]  /*0010*/  S2R R3, SR_TID.X ;  /* 0x0000000000037919 */ /* 0x000e620000002100 */
[----:B------:R-:W-:Y:S01]  /*0020*/  ELECT P0, URZ, PT ;  /* 0x00000000003f782f */ /* 0x000fe20003800000 */
[----:B------:R-:W-:Y:S01]  /*0030*/  BSSY B0, `(.L_x_0) ;  /* 0x0000014000007945 */ /* 0x000fe20003800000 */
[--C-:B-1----:R-:W-:Y:S02]  /*0040*/  SHF.R.U32.HI R0, RZ, 0x5, R3.reuse ;  /* 0x00000005ff007819 */ /* 0x102fe40000011603 */
[----:B------:R-:W-:-:S03]  /*0050*/  SHF.R.U32.HI R5, RZ, 0x7, R3 ;  /* 0x00000007ff057819 */ /* 0x000fc60000011603 */
[----:B------:R-:W1:Y:S02]  /*0060*/  SHFL.IDX PT, R2, R0, RZ, 0x1f ;  /* 0x00001fff00027589 */ /* 0x000e6400000e0000 */
[----:B-1----:R-:W-:Y:S02]  /*0070*/  R2UR UR6, R2 ;  /* 0x00000000020672ca */ /* 0x002fe400000e0000 */
[----:B------:R1:W2:Y:S11]  /*0080*/  SHFL.IDX PT, R2, R5, RZ, 0x1f ;  /* 0x00001fff05027589 */ /* 0x0002b600000e0000 */
[----:B------:R-:W-:-:S02]  /*0090*/  USHF.R.S32.HI UR4, URZ, 0x1f, UR6 ;  /* 0x0000001f3f047899 */ /* 0x000fc40008011406 */
[----:B------:R-:W-:Y:S02]  /*00a0*/  ISETP.NE.OR P0, PT, RZ, UR6, !P0 ;  /* 0x00000006ff007c0c */ /* 0x000fe4000c705670 */
[----:B------:R-:W-:-:S04]  /*00b0*/  ULEA.HI UR4, UR4, UR6, URZ, 0x2 ;  /* 0x0000000604047291 */ /* 0x000fc8000f8f103f */
[----:B------:R-:W-:-:S04]  /*00c0*/  ULOP3.LUT UR4, UR4, 0xfffffffc, URZ, 0xc0, !UPT ;  /* 0xfffffffc04047892 */ /* 0x000fc8000f8ec03f */
[----:B------:R-:W-:-:S03]  /*00d0*/  UIADD3 UR6, UR6, -UR4, URZ ;  /* 0x8000000406067290 */ /* 0x000fc6000fffe03f */
[----:B012---:R-:W-:Y:S09]  /*00e0*/  @P0 BRA `(.L_x_1) ;  /* 0x0000000000200947 */ /* 0x007ff20003800000 */
[----:B------:R-:W-:Y:S02]  /*00f0*/  ULDC.64 UR4, c[0x0][0x198] ;  /* 0x0000660000047ab9 */ /* 0x000fe40000000a00 */
[----:B------:R-:W-:Y:S02]  /*0100*/  UIADD3 UR8, UP0, UR4, 0xf0, URZ ;  /* 0x000000f004087890 */ /* 0x000fe4000ff1e03f */
[----:B------:R-:W-:Y:S02]  /*0110*/  UIADD3 UR4, UP1, UR4, 0x1f0, URZ ;  /* 0x000001f004047890 */ /* 0x000fe4000ff3e03f */
[----:B------:R-:W-:Y:S02]  /*0120*/  UIADD3.X UR9, URZ, UR5, URZ, UP0, !UPT ;  /* 0x000000053f097290 */ /* 0x000fe400087fe43f */
[----:B------:R-:W-:-:S07]  /*0130*/  UIADD3.X UR5, URZ, UR5, URZ, UP1, !UPT ;  /* 0x000000053f057290 */ /* 0x000fce0008ffe43f */
[----:B------:R0:W-:Y:S02]  /*0140*/  UTMACCTL.PF [UR8] ;  /* 0x00000000080079b9 */ /* 0x0001e40008040000 */
[----:B------:R0:W-:Y:S02]  /*0150*/  UTMACCTL.PF [UR4] ;  /* 0x00000000040079b9 */ /* 0x0001e40008040000 */
[----:B0-----:R-:W-:Y:S01]  /*0160*/  NOP ;  /* 0x0000000000007918 */ /* 0x001fe20000000000 */
.L_x_1:
[----:B------:R-:W-:Y:S05]  /*0170*/  BSYNC B0 ;  /* 0x0000000000007941 */ /* 0x000fea0003800000 */
.L_x_0:
[----:B------:R-:W0:Y:S01]  /*0180*/  SHFL.IDX PT, R6, R0, RZ, 0x1f ;  /* 0x00001fff00067589 */ /* 0x000e2200000e0000 */
[----:B------:R-:W-:Y:S01]  /*0190*/  R2UR UR19, R2 ;  /* 0x00000000021372ca */ /* 0x000fe200000e0000 */
[----:B------:R-:W-:-:S04]  /*01a0*/  UISETP.NE.AND UP0, UPT, UR6, 0x3, UPT ;  /* 0x000000030600788c */ /* 0x000fc8000bf05270 */
[----:B------:R-:W-:-:S08]  /*01b0*/  UISETP.EQ.OR UP0, UPT, UR6, URZ, !UP0 ;  /* 0x0000003f0600728c */ /* 0x000fd0000c702670 */
[----:B------:R-:W-:Y:S02]  /*01c0*/  UIADD3 UR14, UR19, -0x1, URZ ;  /* 0xffffffff130e7890 */ /* 0x000fe4000fffe03f */
[----:B------:R-:W-:Y:S02]  /*01d0*/  UISETP.EQ.AND UP0, UPT, UR19, URZ, UP0 ;  /* 0x0000003f1300728c */ /* 0x000fe40008702270 */
[----:B------:R-:W-:Y:S02]  /*01e0*/  UISETP.GE.U32.AND UP1, UPT, UR14, 0x2, UPT ;  /* 0x000000020e00788c */ /* 0x000fe4000bf26070 */
[----:B------:R-:W-:Y:S01]  /*01f0*/  USEL UR41, URZ, 0x1, !UP0 ;  /* 0x000000013f297887 */ /* 0x000fe2000c000000 */
[----:B0-----:R-:W-:-:S03]  /*0200*/  ISETP.NE.AND P0, PT, R6, RZ, PT ;  /* 0x000000ff0600720c */ /* 0x001fc60003f05270 */
[----:B------:R-:W-:-:S10]  /*0210*/  USEL UR41, UR41, 0x2, UP1 ;  /* 0x0000000229297887 */ /* 0x000fd40008800000 */
[----:B------:R-:W-:Y:S05]  /*0220*/  @P0 BRA `(.L_x_2) ;  /* 0x0000000000580947 */ /* 0x000fea0003800000 */
[----:B------:R-:W0:Y:S01]  /*0230*/  S2UR UR7, SR_CgaCtaId ;  /* 0x00000000000779c3 */ /* 0x000e220000008800 */
[----:B------:R-:W-:Y:S01]  /*0240*/  UMOV UR4, 0x400 ;  /* 0x0000040000047882 */ /* 0x000fe20000000000 */
[----:B------:R-:W-:Y:S01]  /*0250*/  UMOV UR5, 0x1 ;  /* 0x0000000100057882 */ /* 0x000fe20000000000 */
[----:B------:R-:W-:Y:S01]  /*0260*/  UMOV UR8, 0x2 ;  /* 0x0000000200087882 */ /* 0x000fe20000000000 */
[----:B------:R-:W-:Y:S01]  /*0270*/  ELECT P0, URZ, PT ;  /* 0x00000000003f782f */ /* 0x000fe20003800000 */
[----:B------:R-:W-:-:S04]  /*0280*/  UIADD3 UR8, -UR8, 0x100000, URZ ;  /* 0x0010000008087890 */ /* 0x000fc8000fffe13f */
[----:B------:R-:W-:Y:S02]  /*0290*/  USHF.L.U32 UR9, UR8, 0xb, URZ ;  /* 0x0000000b08097899 */ /* 0x000fe4000800063f */
[----:B------:R-:W-:Y:S02]  /*02a0*/  USHF.L.U32 UR8, UR8, 0x1, URZ ;  /* 0x0000000108087899 */ /* 0x000fe4000800063f */
[----:B0-----:R-:W-:Y:S02]  /*02b0*/  ULEA UR7, UR7, UR4, 0x18 ;  /* 0x0000000407077291 */ /* 0x001fe4000f8ec03f */
[----:B------:R-:W-:-:S04]  /*02c0*/  UIADD3 UR4, -UR5, 0x100000, URZ ;  /* 0x0010000005047890 */ /* 0x000fc8000fffe13f */
[----:B------:R-:W-:Y:S02]  /*02d0*/  USHF.L.U32 UR5, UR4, 0xb, URZ ;  /* 0x0000000b04057899 */ /* 0x000fe4000800063f */
[----:B------:R-:W-:Y:S01]  /*02e0*/  USHF.L.U32 UR4, UR4, 0x1, URZ ;  /* 0x0000000104047899 */ /* 0x000fe2000800063f */
[----:B------:R-:W0:Y:S11]  /*02f0*/  FENCE.VIEW.ASYNC.S ;  /* 0x00000000000073c6 */ /* 0x000e360000000000 */
[----:B0-----:R0:W1:Y:S01]  /*0300*/  SYNCS.EXCH.64 URZ, [UR7], UR4 ;  /* 0x00000004073f75b2 */ /* 0x0010620008000100 */
[----:B------:R0:W2:Y:S01]  /*0310*/  SYNCS.EXCH.64 URZ, [UR7+0x20], UR8 ;  /* 0x00002008073f75b2 */ /* 0x0000a20008000100 */
[----:B------:R0:W3:Y:S01]  /*0320*/  SYNCS.EXCH.64 URZ, [UR7+0x8], UR4 ;  /* 0x00000804073f75b2 */ /* 0x0000e20008000100 */
[----:B------:R0:W4:Y:S01]  /*0330*/  SYNCS.EXCH.64 URZ, [UR7+0x28], UR8 ;  /* 0x00002808073f75b2 */ /* 0x0001220008000100 */
[----:B------:R0:W0:Y:S01]  /*0340*/  SYNCS.EXCH.64 URZ, [UR7+0x10], UR4 ;  /* 0x00001004073f75b2 */ /* 0x0000220008000100 */
[----:B------:R0:W0:Y:S01]  /*0350*/  SYNCS.EXCH.64 URZ, [UR7+0x30], UR8 ;  /* 0x00003008073f75b2 */ /* 0x0000220008000100 */
[----:B------:R0:W0:Y:S01]  /*0360*/  SYNCS.EXCH.64 URZ, [UR7+0x18], UR4 ;  /* 0x00001804073f75b2 */ /* 0x0000220008000100 */
[----:B------:R0:W0:Y:S01]  /*0370*/  SYNCS.EXCH.64 URZ, [UR7+0x38], UR8 ;  /* 0x00003808073f75b2 */ /* 0x0000220008000100 */
[----:B------:R-:W-:Y:S01]  /*0380*/  NOP ;  /* 0x0000000000007918 */ /* 0x000fe20000000000 */
.L_x_2:
[----:B------:R-:W5:Y:S01]  /*0390*/  S2UR UR15, SR_CTAID.X ;  /* 0x00000000000f79c3 */ /* 0x000f620000002500 */
[----:B------:R-:W-:Y:S01]  /*03a0*/  SHF.R.S32.HI R2, RZ, 0x1f, R3 ;  /* 0x0000001fff027819 */ /* 0x000fe20000011403 */
[----:B------:R-:W1:Y:S01]  /*03b0*/  SHFL.IDX PT, R7, R0, RZ, 0x1f ;  /* 0x00001fff00077589 */ /* 0x000e6200000e0000 */
[----:B------:R-:W-:Y:S02]  /*03c0*/  ELECT P0, URZ, PT ;  /* 0x00000000003f782f */ /* 0x000fe40003800000 */
[----:B------:R-:W-:Y:S01]  /*03d0*/  SHF.R.S32.HI R11, RZ, 0x1f, R6 ;  /* 0x0000001fff0b7819 */ /* 0x000fe20000011406 */
[----:B0-----:R-:W-:Y:S01]  /*03e0*/  ULDC UR4, c[0x0][0x150] ;  /* 0x0000540000047ab9 */ /* 0x001fe20000000800 */
[----:B------:R-:W-:Y:S01]  /*03f0*/  LEA.HI R2, R2, R3, RZ, 0x7 ;  /* 0x0000000302027211 */ /* 0x000fe200078f38ff */
[----:B------:R-:W0:Y:S01]  /*0400*/  SHFL.IDX PT, R8, R0, RZ, 0x1f ;  /* 0x00001fff00087589 */ /* 0x000e2200000e0000 */
[----:B------:R-:W2:Y:S01]  /*0410*/  S2UR UR8, SR_CTAID.Y ;  /* 0x00000000000879c3 */ /* 0x000ea20000002600 */
[----:B------:R-:W-:-:S02]  /*0420*/  ELECT P1, URZ, PT ;  /* 0x00000000003f782f */ /* 0x000fc40003820000 */
[----:B------:R-:W-:Y:S01]  /*0430*/  LOP3.LUT R2, R2, 0xffffff80, RZ, 0xc0, !PT ;  /* 0xffffff8002027812 */ /* 0x000fe200078ec0ff */
[----:B------:R-:W-:Y:S01]  /*0440*/  ULDC UR7, c[0x0][0x144] ;  /* 0x0000510000077ab9 */ /* 0x000fe20000000800 */
[----:B------:R-:W-:Y:S01]  /*0450*/  LEA.HI R11, R11, R6, RZ, 0x2 ;  /* 0x000000060b0b7211 */ /* 0x000fe200078f10ff */
[----:B------:R-:W-:Y:S01]  /*0460*/  UMOV UR18, 0x80 ;  /* 0x0000008000127882 */ /* 0x000fe20000000000 */
[----:B------:R-:W-:Y:S01]  /*0470*/  NOP ;  /* 0x0000000000007918 */ /* 0x000fe20000000000 */
[----:B------:R-:W-:Y:S01]  /*0480*/  IMAD.IADD R4, R3, 0x1, -R2 ;  /* 0x0000000103047824 */ /* 0x000fe200078e0a02 */
[----:B------:R-:W-:Y:S01]  /*0490*/  LOP3.LUT R11, R11, 0x3ffffffc, RZ, 0xc0, !PT ;  /* 0x3ffffffc0b0b7812 */ /* 0x000fe200078ec0ff */
[----:B------:R-:W-:Y:S01]  /*04a0*/  NOP ;  /* 0x0000000000007918 */ /* 0x000fe20000000000 */
[----:B------:R-:W-:Y:S01]  /*04b0*/  ULDC UR17, c[0x0][0x148] ;  /* 0x0000520000117ab9 */ /* 0x000fe20000000800 */
[----:B------:R-:W-:Y:S01]  /*04c0*/  IMAD.MOV.U32 R152, RZ, RZ, 0x1 ;  /* 0x00000001ff987424 */ /* 0x000fe200078e00ff */
[----:B------:R-:W-:Y:S01]  /*04d0*/  SHF.R.S32.HI R9, RZ, 0x1f, R4 ;  /* 0x0000001fff097819 */ /* 0x000fe20000011404 */
[----:B------:R-:W-:Y:S01]  /*04e0*/  IMAD.IADD R11, R6, 0x1, -R11 ;  /* 0x00000001060b7824 */ /* 0x000fe200078e0a0b */
[----:B------:R-:W-:-:S02]  /*04f0*/  ISETP.NE.AND P2, PT, RZ, UR19, PT ;  /* 0x00000013ff007c0c */ /* 0x000fc4000bf45270 */
[----:B-----5:R-:W-:Y:S02]  /*0500*/  I2FP.F32.U32 R10, UR15 ;  /* 0x0000000f000a7c45 */ /* 0x020fe40008201000 */
[----:B------:R-:W-:Y:S02]  /*0510*/  LEA.HI R2, R9, R4, RZ, 0x3 ;  /* 0x0000000409027211 */ /* 0x000fe400078f18ff */
[----:B-1----:R-:W-:Y:S01]  /*0520*/  ISETP.NE.OR P0, PT, R7, RZ, !P0 ;  /* 0x000000ff0700720c */ /* 0x002fe20004705670 */
[----:B------:R-:W-:Y:S01]  /*0530*/  FMUL R10, R10, UR4 ;  /* 0x000000040a0a7c20 */ /* 0x000fe20008400000 */
[--C-:B------:R-:W-:Y:S01]  /*0540*/  SHF.R.S32.HI R7, RZ, 0x3, R2.reuse ;  /* 0x00000003ff077819 */ /* 0x100fe20000011402 */
[----:B------:R-:W-:Y:S01]  /*0550*/  ULDC UR4, c[0x0][0x154] ;  /* 0x0000550000047ab9 */ /* 0x000fe20000000800 */
[----:B------:R-:W-:Y:S02]  /*0560*/  SHF.R.S32.HI R2, RZ, 0x1f, R2 ;  /* 0x0000001fff027819 */ /* 0x000fe40000011402 */
[----:B0-----:R-:W-:Y:S01]  /*0570*/  ISETP.NE.OR P1, PT, R8, RZ, !P1 ;  /* 0x000000ff0800720c */ /* 0x001fe20004f25670 */
[----:B------:R-:W0:Y:S01]  /*0580*/  F2I.U32.TRUNC.NTZ R10, R10 ;  /* 0x0000000a000a7305 */ /* 0x000e22000020f000 */
[----:B------:R-:W-:Y:S01]  /*0590*/  LEA.HI R2, R2, R7, RZ, 0x2 ;  /* 0x0000000702027211 */ /* 0x000fe200078f10ff */
[----:B------:R1:W1:Y:S01]  /*05a0*/  SHFL.IDX PT, R8, R5, RZ, 0x1f ;  /* 0x00001fff05087589 */ /* 0x00026200000e0000 */
[----:B--2---:R-:W-:-:S02]  /*05b0*/  I2FP.F32.U32 R0, UR8 ;  /* 0x0000000800007c45 */ /* 0x004fc40008201000 */
[----:B------:R-:W-:Y:S01]  /*05c0*/  LOP3.LUT R2, R2, 0xfffffffc, RZ, 0xc0, !PT ;  /* 0xfffffffc02027812 */ /* 0x000fe200078ec0ff */
[----:B------:R-:W-:Y:S02]  /*05d0*/  VOTEU.ALL UP0, P0 ;  /* 0x00000000003f7886 */ /* 0x000fe40000000000 */
[----:B------:R-:W-:Y:S02]  /*05e0*/  FMUL R6, R0, UR4 ;  /* 0x0000000400067c20 */ /* 0x000fe40008400000 */
[----:B------:R-:W-:Y:S01]  /*05f0*/  IMAD.IADD R2, R7, 0x1, -R2 ;  /* 0x0000000107027824 */ /* 0x000fe200078e0a02 */
[----:B------:R-:W2:Y:S01]  /*0600*/  @!UP0 S2UR UR11, SR_CgaCtaId ;  /* 0x00000000000b89c3 */ /* 0x000ea20000008800 */
[----:B------:R-:W-:Y:S01]  /*0610*/  VOTEU.ALL UP1, P1 ;  /* 0x00000000003f7886 */ /* 0x000fe20000820000 */
[----:B------:R-:W-:Y:S01]  /*0620*/  @!UP0 UMOV UR10, 0x400 ;  /* 0x00000400000a8882 */ /* 0x000fe20000000000 */
[----:B------:R-:W-:Y:S01]  /*0630*/  IMAD R2, R11, 0x4, R2 ;  /* 0x000000040b027824 */ /* 0x000fe200078e0202 */
[----:B0-----:R-:W-:Y:S01]  /*0640*/  R2UR UR4, R10 ;  /* 0x000000000a0472ca */ /* 0x001fe200000e0000 */
[----:B------:R-:W0:Y:S01]  /*0650*/  F2I.U32.TRUNC.NTZ R6, R6 ;  /* 0x0000000600067305 */ /* 0x000e22000020f000 */
[----:B------:R-:W-:Y:S01]  /*0660*/  @!UP1 UMOV UR13, 0x400 ;  /* 0x00000400000d9882 */ /* 0x000fe20000000000 */
[C---:B------:R-:W-:Y:S01]  /*0670*/  IMAD.SHL.U32 R153, R2.reuse, 0x4, RZ ;  /* 0x0000000402997824 */ /* 0x040fe200078e00ff */
[----:B------:R-:W-:Y:S01]  /*0680*/  LEA.HI R0, R2, R2, RZ, 0x1 ;  /* 0x0000000202007211 */ /* 0x000fe200078f08ff */
[----:B------:R-:W5:Y:S01]  /*0690*/  @!UP1 S2UR UR16, SR_CgaCtaId ;  /* 0x00000000001099c3 */ /* 0x000f620000008800 */
[----:B------:R-:W-:Y:S01]  /*06a0*/  VOTEU.ALL UP2, P1 ;  /* 0x00000000003f7886 */ /* 0x000fe20000840000 */
[----:B------:R-:W-:Y:S01]  /*06b0*/  VOTEU.ALL UP3, P1 ;  /* 0x00000000003f7886 */ /* 0x000fe20000860000 */
[----:B------:R-:W-:Y:S01]  /*06c0*/  LOP3.LUT R7, R0, 0xfffffffe, RZ, 0xc0, !PT ;  /* 0xfffffffe00077812 */ /* 0x000fe200078ec0ff */
[----:B------:R-:W-:Y:S01]  /*06d0*/  VOTEU.ALL UP4, P1 ;  /* 0x00000000003f7886 */ /* 0x000fe20000880000 */
[----:B------:R-:W-:Y:S01]  /*06e0*/  LOP3.LUT R153, R2, 0xc, R153, 0x78, !PT ;  /* 0x0000000c02997812 */ /* 0x000fe200078e7899 */
[----:B------:R-:W-:-:S02]  /*06f0*/  VOTEU.ALL UP5, P1 ;  /* 0x00000000003f7886 */ /* 0x000fc400008a0000 */
[----:B------:R-:W-:Y:S01]  /*0700*/  IMAD.IADD R7, R2, 0x1, -R7 ;  /* 0x0000000102077824 */ /* 0x000fe200078e0a07 */
[----:B------:R-:W-:Y:S01]  /*0710*/  UIADD3 UR4, -UR4, URZ, URZ ;  /* 0x0000003f04047290 */ /* 0x000fe2000fffe13f */
[----:B------:R-:W3:Y:S01]  /*0720*/  LDC R2, c[0x0][0x140] ;  /* 0x00005000ff027b82 */ /* 0x000ee20000000800 */
[----:B0-----:R-:W-:Y:S02]  /*0730*/  R2UR UR9, R6 ;  /* 0x00000000060972ca */ /* 0x001fe400000e0000 */
[----:B------:R-:W-:Y:S02]  /*0740*/  UIMAD UR7, UR7, UR4, UR15 ;  /* 0x00000004070772a4 */ /* 0x000fe4000f8e020f */
[----:B--2---:R-:W-:Y:S01]  /*0750*/  @!UP0 ULEA UR12, UR11, UR10, 0x18 ;  /* 0x0000000a0b0c8291 */ /* 0x004fe2000f8ec03f */
[----:B------:R-:W-:Y:S01]  /*0760*/  UMOV UR4, 0x20 ;  /* 0x0000002000047882 */ /* 0x000fe20000000000 */
[----:B------:R-:W-:-:S04]  /*0770*/  @!UP1 UIADD3 UR10, -UR18, 0x100000, URZ ;  /* 0x00100000120a9890 */ /* 0x000fc8000fffe13f */
[----:B------:R-:W-:Y:S02]  /*0780*/  @!UP1 USHF.L.U32 UR11, UR10, 0xb, URZ ;  /* 0x0000000b0a0b9899 */ /* 0x000fe4000800063f */
[----:B------:R-:W-:Y:S01]  /*0790*/  @!UP1 USHF.L.U32 UR10, UR10, 0x1, URZ ;  /* 0x000000010a0a9899 */ /* 0x000fe2000800063f */
[----:B------:R-:W-:Y:S01]  /*07a0*/  ISETP.NE.AND P3, PT, R7, UR7, PT ;  /* 0x0000000707007c0c */ /* 0x000fe2000bf65270 */
[----:B------:R-:W-:-:S04]  /*07b0*/  @!UP0 UIADD3 UR4, -UR4, 0x100000, URZ ;  /* 0x0010000004048890 */ /* 0x000fc8000fffe13f */
[----:B------:R-:W-:Y:S02]  /*07c0*/  @!UP0 USHF.L.U32 UR5, UR4, 0xb, URZ ;  /* 0x0000000b04058899 */ /* 0x000fe4000800063f */
[----:B------:R-:W-:Y:S01]  /*07d0*/  @!UP0 USHF.L.U32 UR4, UR4, 0x1, URZ ;  /* 0x0000000104048899 */ /* 0x000fe2000800063f */
[----:B------:R-:W-:Y:S01]  /*07e0*/  VOTEU.ALL UP0, P0 ;  /* 0x00000000003f7886 */ /* 0x000fe20000000000 */
[----:B-----5:R-:W-:Y:S01]  /*07f0*/  @!UP1 ULEA UR13, UR16, UR13, 0x18 ;  /* 0x0000000d100d9291 */ /* 0x020fe2000f8ec03f */
[----:B------:R-:W-:Y:S01]  /*0800*/  VOTEU.ALL UP1, P0 ;  /* 0x00000000003f7886 */ /* 0x000fe20000020000 */
[----:B------:R-:W-:Y:S01]  /*0810*/  UIADD3 UR9, -UR9, URZ, URZ ;  /* 0x0000003f09097290 */ /* 0x000fe2000fffe13f */
[----:B------:R-:W-:Y:S01]  /*0820*/  LOP3.LUT P0, RZ, R4, 0x7, RZ, 0xc0, !PT ;  /* 0x0000000704ff7812 */ /* 0x000fe2000780c0ff */
[----:B------:R-:W0:Y:S06]  /*0830*/  FENCE.VIEW.ASYNC.S ;  /* 0x00000000000073c6 */ /* 0x000e2c0000000000 */
[----:B0-----:R-:W0:Y:S01]  /*0840*/  @!UP0 SYNCS.EXCH.64 URZ, [UR12+0x70], UR4 ;  /* 0x000070040c3f85b2 */ /* 0x001e220008000100 */
[----:B------:R-:W-:-:S02]  /*0850*/  @P3 LEA.HI R0, R153, R153, RZ, 0x1 ;  /* 0x0000009999003211 */ /* 0x000fc400078f08ff */
[----:B---3--:R-:W-:Y:S02]  /*0860*/  ISETP.EQ.U32.AND P1, PT, R2, 0x1, PT ;  /* 0x000000010200780c */ /* 0x008fe40003f22070 */
[----:B------:R-:W-:Y:S02]  /*0870*/  @P3 SHF.R.S32.HI R0, RZ, 0x1, R0 ;  /* 0x00000001ff003819 */ /* 0x000fe40000011400 */
[----:B------:R-:W-:-:S04]  /*0880*/  ISETP.LT.U32.AND P0, PT, R153, 0x2, !P0 ;  /* 0x000000029900780c */ /* 0x000fc80004701070 */
[----:B-1----:R-:W-:Y:S01]  /*0890*/  SEL R5, RZ, 0x1, !P0 ;  /* 0x00000001ff057807 */ /* 0x002fe20004000000 */
[----:B------:R1:W2:Y:S01]  /*08a0*/  @!UP1 SYNCS.EXCH.64 URZ, [UR12+0x78], UR4 ;  /* 0x000078040c3f95b2 */ /* 0x0002a20008000100 */
[----:B------:R-:W-:Y:S01]  /*08b0*/  NOP ;  /* 0x0000000000007918 */ /* 0x000fe20000000000 */
[----:B-1----:R-:W-:Y:S01]  /*08c0*/  UIMAD UR4, UR17, UR9, UR8 ;  /* 0x00000009110472a4 */ /* 0x002fe2000f8e0208 */
[----:B------:R1:W3:Y:S05]  /*08d0*/  @!UP2 SYNCS.EXCH.64 URZ, [UR13+0x50], UR10 ;  /* 0x0000500a0d3fa5b2 */ /* 0x0002ea0008000100 */
[----:B------:R-:W-:-:S04]  /*08e0*/  @P3 ISETP.NE.AND P4, PT, R0, UR4, PT ;  /* 0x0000000400003c0c */ /* 0x000fc8000bf85270 */
[----:B------:R-:W-:-:S04]  /*08f0*/  @P3 SEL R152, RZ, 0x1, P4 ;  /* 0x00000001ff983807 */ /* 0x000fc80002000000 */
[----:B------:R-:W-:Y:S01]  /*0900*/  LOP3.LUT R152, R152, R5, RZ, 0xc0, !PT ;  /* 0x0000000598987212 */ /* 0x000fe200078ec0ff */
[----:B------:R1:W0:Y:S01]  /*0910*/  @!UP3 SYNCS.EXCH.64 URZ, [UR13+0x58], UR10 ;  /* 0x0000580a0d3fb5b2 */ /* 0x0002220008000100 */
[----:B------:R1:W0:Y:S01]  /*0920*/  @!UP4 SYNCS.EXCH.64 URZ, [UR13+0x60], UR10 ;  /* 0x0000600a0d3fc5b2 */ /* 0x0002220008000100 */
[----:B------:R1:W0:Y:S01]  /*0930*/  @!UP5 SYNCS.EXCH.64 URZ, [UR13+0x68], UR10 ;  /* 0x0000680a0d3fd5b2 */ /* 0x0002220008000100 */
[----:B------:R-:W-:Y:S01]  /*0940*/  NOP ;  /* 0x0000000000007918 */ /* 0x000fe20000000000 */
[----:B-1----:R-:W-:Y:S05]  /*0950*/  @!P1 BRA `(.L_x_3) ;  /* 0x0000000000089947 */ /* 0x002fea0003800000 */
[----:B0-234-:R-:W-:Y:S01]  /*0960*/  UCGABAR_ARV ;  /* 0x00000000000079c7 */ /* 0x01dfe20008000000 */
[----:B------:R-:W-:Y:S05]  /*0970*/  BRA `(.L_x_4) ;  /* 0x0000000000047947 */ /* 0x000fea0003800000 */
.L_x_3:
[----:B0-234-:R-:W-:Y:S01]  /*0980*/  NOP ;  /* 0x0000000000007918 */ /* 0x01dfe20000000000 */
.L_x_4:
[----:B------:R-:W-:Y:S01]  /*0990*/  ULDC.64 UR4, c[0x0][0x598] ;  /* 0x0001660000047ab9 */ /* 0x000fe20000000a00 */
[----:B------:R-:W-:Y:S01]  /*09a0*/  ULDC.64 UR50, c[0x0][0x208] ;  /* 0x0000820000327ab9 */ /* 0x000fe20000000a00 */
[----:B------:R-:W-:-:S04]  /*09b0*/  ISETP.NE.U32.AND P0, PT, RZ, UR4, PT ;  /* 0x00000004ff007c0c */ /* 0x000fc8000bf05070 */
[----:B------:R-:W-:-:S13]  /*09c0*/  ISETP.NE.AND.EX P0, PT, RZ, UR5, PT, P0 ;  /* 0x00000005ff007c0c */ /* 0x000fda000bf05300 */
[----:B------:R-:W-:Y:S05]  /*09d0*/  @!P0 BRA `(.L_x_5) ;  /* 0x00000000001c8947 */ /* 0x000fea0003800000 */
[----:B------:R-:W0:Y:S02]  /*09e0*/  LDC.64 R6, c[0x0][0x598] ;  /* 0x00016600ff067b82 */ /* 0x000e240000000a00 */
[----:B0-----:R-:W2:Y:S02]  /*09f0*/  LDG.E.64 R6, desc[UR50][R6.64] ;  /* 0x0000003206067981 */ /* 0x001ea4000c1e1b00 */
[----:B--2---:R-:W-:-:S04]  /*0a00*/  ISETP.NE.U32.AND P0, PT, R6, RZ, PT ;  /* 0x000000ff0600720c */ /* 0x004fc80003f05070 */
[----:B------:R-:W-:-:S13]  /*0a10*/  ISETP.NE.AND.EX P0, PT, R7, RZ, PT, P0 ;  /* 0x000000ff0700720c */ /* 0x000fda0003f05300 */
[----:B------:R-:W-:Y:S05]  /*0a20*/  @!P0 BRA `(.L_x_5) ;  /* 0x0000000000088947 */ /* 0x000fea0003800000 */
[----:B------:R0:W5:Y:S01]  /*0a30*/  LD.E R23, desc[UR50][R6.64] ;  /* 0x0000003206177980 */ /* 0x000162000c101900 */
[----:B------:R-:W-:Y:S05]  /*0a40*/  BRA `(.L_x_6) ;  /* 0x0000000000247947 */ /* 0x000fea0003800000 */
.L_x_5:
[----:B------:R-:W-:Y:S02]  /*0a50*/  ULDC.64 UR4, c[0x0][0x588] ;  /* 0x0001620000047ab9 */ /* 0x000fe40000000a00 */
[----:B------:R-:W-:-:S04]  /*0a60*/  ISETP.NE.U32.AND P0, PT, RZ, UR4, PT ;  /* 0x00000004ff007c0c */ /* 0x000fc8000bf05070 */
[----:B------:R-:W-:-:S13]  /*0a70*/  ISETP.NE.AND.EX P0, PT, RZ, UR5, PT, P0 ;  /* 0x00000005ff007c0c */ /* 0x000fda000bf05300 */
[----:B------:R-:W-:Y:S05]  /*0a80*/  @!P0 BRA `(.L_x_7) ;  /* 0x00000000000c8947 */ /* 0x000fea0003800000 */
[----:B------:R-:W0:Y:S02]  /*0a90*/  LDC.64 R6, c[0x0][0x588] ;  /* 0x00016200ff067b82 */ /* 0x000e240000000a00 */
[----:B0-----:R1:W5:Y:S01]  /*0aa0*/  LDG.E R23, desc[UR50][R6.64] ;  /* 0x0000003206177981 */ /* 0x001362000c1e1900 */
[----:B------:R-:W-:Y:S05]  /*0ab0*/  BRA `(.L_x_6) ;  /* 0x0000000000087947 */ /* 0x000fea0003800000 */
.L_x_7:
[----:B------:R-:W-:Y:S02]  /*0ac0*/  ULDC UR4, c[0x0][0x580] ;  /* 0x0001600000047ab9 */ /* 0x000fe40000000800 */
[----:B------:R-:W-:-:S07]  /*0ad0*/  IMAD.U32 R23, RZ, RZ, UR4 ;  /* 0x00000004ff177e24 */ /* 0x000fce000f8e00ff */
.L_x_6:
[----:B------:R-:W-:Y:S02]  /*0ae0*/  ULDC.64 UR4, c[0x0][0x5a0] ;  /* 0x0001680000047ab9 */ /* 0x000fe40000000a00 */
[----:B------:R-:W-:-:S04]  /*0af0*/  ISETP.NE.U32.AND P0, PT, RZ, UR4, PT ;  /* 0x00000004ff007c0c */ /* 0x000fc8000bf05070 */
[----:B------:R-:W-:-:S13]  /*0b00*/  ISETP.NE.AND.EX P0, PT, RZ, UR5, PT, P0 ;  /* 0x00000005ff007c0c */ /* 0x000fda000bf05300 */
[----:B------:R-:W-:Y:S05]  /*0b10*/  @!P0 BRA `(.L_x_8) ;  /* 0x00000000001c8947 */ /* 0x000fea0003800000 */
[----:B01----:R-:W0:Y:S02]  /*0b20*/  LDC.64 R6, c[0x0][0x5a0] ;  /* 0x00016800ff067b82 */ /* 0x003e240000000a00 */
[----:B0-----:R-:W2:Y:S02]  /*0b30*/  LDG.E.64 R6, desc[UR50][R6.64] ;  /* 0x0000003206067981 */ /* 0x001ea4000c1e1b00 */
[----:B--2---:R-:W-:-:S04]  /*0b40*/  ISETP.NE.U32.AND P0, PT, R6, RZ, PT ;  /* 0x000000ff0600720c */ /* 0x004fc80003f05070 */
[----:B------:R-:W-:-:S13]  /*0b50*/  ISETP.NE.AND.EX P0, PT, R7, RZ, PT, P0 ;  /* 0x000000ff0700720c */ /* 0x000fda0003f05300 */
[----:B------:R-:W-:Y:S05]  /*0b60*/  @!P0 BRA `(.L_x_8) ;  /* 0x0000000000088947 */ /* 0x000fea0003800000 */
[----:B------:R0:W5:Y:S01]  /*0b70*/  LD.E R22, desc[UR50][R6.64] ;  /* 0x0000003206167980 */ /* 0x000162000c101900 */
[----:B------:R-:W-:Y:S05]  /*0b80*/  BRA `(.L_x_9) ;  /* 0x0000000000247947 */ /* 0x000fea0003800000 */
.L_x_8:
[----:B------:R-:W-:Y:S02]  /*0b90*/  ULDC.64 UR4, c[0x0][0x590] ;  /* 0x0001640000047ab9 */ /* 0x000fe40000000a00 */
[----:B------:R-:W-:-:S04]  /*0ba0*/  ISETP.NE.U32.AND P0, PT, RZ, UR4, PT ;  /* 0x00000004ff007c0c */ /* 0x000fc8000bf05070 */
[----:B------:R-:W-:-:S13]  /*0bb0*/  ISETP.NE.AND.EX P0, PT, RZ, UR5, PT, P0 ;  /* 0x00000005ff007c0c */ /* 0x000fda000bf05300 */
[----:B------:R-:W-:Y:S05]  /*0bc0*/  @!P0 BRA `(.L_x_10) ;  /* 0x00000000000c8947 */ /* 0x000fea0003800000 */
[----:B01----:R-:W0:Y:S02]  /*0bd0*/  LDC.64 R6, c[0x0][0x590] ;  /* 0x00016400ff067b82 */ /* 0x003e240000000a00 */
[----:B0-----:R1:W5:Y:S01]  /*0be0*/  LDG.E R22, desc[UR50][R6.64] ;  /* 0x0000003206167981 */ /* 0x001362000c1e1900 */
[----:B------:R-:W-:Y:S05]  /*0bf0*/  BRA `(.L_x_9) ;  /* 0x0000000000087947 */ /* 0x000fea0003800000 */
.L_x_10:
[----:B------:R-:W-:Y:S02]  /*0c00*/  ULDC UR4, c[0x0][0x584] ;  /* 0x0001610000047ab9 */ /* 0x000fe40000000800 */
[----:B------:R-:W-:-:S07]  /*0c10*/  IMAD.U32 R22, RZ, RZ, UR4 ;  /* 0x00000004ff167e24 */ /* 0x000fce000f8e00ff */
.L_x_9:
[----:B------:R-:W-:Y:S01]  /*0c20*/  ULDC UR4, c[0x0][0x65c] ;  /* 0x0001970000047ab9 */ /* 0x000fe20000000800 */
[----:B01----:R-:W0:Y:S01]  /*0c30*/  LDC.64 R6, c[0x0][0x650] ;  /* 0x00019400ff067b82 */ /* 0x003e220000000a00 */
[----:B------:R-:W-:Y:S01]  /*0c40*/  UISETP.NE.AND UP2, UPT, UR4, 0x1, UPT ;  /* 0x000000010400788c */ /* 0x000fe2000bf45270 */
[----:B------:R-:W-:Y:S01]  /*0c50*/  IMAD.MOV.U32 R18, RZ, RZ, -0x1 ;  /* 0xffffffffff127424 */ /* 0x000fe200078e00ff */
[----:B------:R-:W-:Y:S01]  /*0c60*/  UISETP.NE.AND UP0, UPT, UR19, 0x2, UPT ;  /* 0x000000021300788c */ /* 0x000fe2000bf05270 */
[----:B------:R-:W-:Y:S01]  /*0c70*/  IMAD.MOV.U32 R2, RZ, RZ, -0x1 ;  /* 0xffffffffff027424 */ /* 0x000fe200078e00ff */
[----:B------:R-:W-:Y:S01]  /*0c80*/  UP2UR UR39, UPR, URZ, 0x4 ;  /* 0x000000043f277883 */ /* 0x000fe20008000000 */
[----:B------:R-:W-:-:S06]  /*0c90*/  IMAD.MOV.U32 R19, RZ, RZ, -0x1 ;  /* 0xffffffffff137424 */ /* 0x000fcc00078e00ff */
[----:B------:R-:W-:Y:S01]  /*0ca0*/  @UP2 ULDC UR12, c[0x0][0x10] ;  /* 0x00000400000c2ab9 */ /* 0x000fe20000000800 */
[----:B------:R-:W-:Y:S01]  /*0cb0*/  @UP2 UMOV UR4, UR8 ;  /* 0x0000000800042c82 */ /* 0x000fe20008000000 */
[----:B------:R-:W-:Y:S01]  /*0cc0*/  @UP2 UMOV UR5, URZ ;  /* 0x0000003f00052c82 */ /* 0x000fe20008000000 */
[----:B------:R-:W-:Y:S01]  /*0cd0*/  @!UP2 ULDC UR16, c[0x0][0xc] ;  /* 0x000003000010aab9 */ /* 0x000fe20000000800 */
[----:B------:R-:W-:Y:S01]  /*0ce0*/  @UP2 UIMAD.WIDE.U32 UR12, UR15, UR12, UR4 ;  /* 0x0000000c0f0c22a5 */ /* 0x000fe2000f8e0004 */
[----:B------:R-:W-:Y:S02]  /*0cf0*/  ULDC UR10, c[0x0][0xc] ;  /* 0x00000300000a7ab9 */ /* 0x000fe40000000800 */
[----:B------:R-:W-:Y:S01]  /*0d00*/  @UP2 UMOV UR4, URZ ;  /* 0x0000003f00042c82 */ /* 0x000fe20008000000 */
[----:B------:R-:W-:Y:S01]  /*0d10*/  UMOV UR5, URZ ;  /* 0x0000003f00057c82 */ /* 0x000fe20008000000 */
[----:B------:R-:W-:Y:S01]  /*0d20*/  @UP2 UIADD3 UR18, UR13, UR4, URZ ;  /* 0x000000040d122290 */ /* 0x000fe2000fffe03f */
[----:B------:R-:W-:-:S02]  /*0d30*/  ULDC UR11, c[0x0][0x10] ;  /* 0x00000400000b7ab9 */ /* 0x000fc40000000800 */
[----:B------:R-:W-:Y:S01]  /*0d40*/  UMOV UR4, UR15 ;  /* 0x0000000f00047c82 */ /* 0x000fe20008000000 */
[----:B------:R-:W-:Y:S02]  /*0d50*/  UIMAD.WIDE.U32 UR10, UR10, UR11, URZ ;  /* 0x0000000b0a0a72a5 */ /* 0x000fe4000f8e003f */
[----:B------:R-:W-:Y:S01]  /*0d60*/  @!UP2 UIMAD.WIDE.U32 UR4, UR8, UR16, UR4 ;  /* 0x000000100804a2a5 */ /* 0x000fe2000f8e0004 */
[----:B------:R-:W-:Y:S02]  /*0d70*/  ULDC UR13, c[0x0][0x14] ;  /* 0x00000500000d7ab9 */ /* 0x000fe40000000800 */
[----:B------:R-:W-:Y:S02]  /*0d80*/  UIMAD.WIDE.U32 UR36, UR10, UR13, URZ ;  /* 0x0000000d0a2472a5 */ /* 0x000fe4000f8e003f */
[----:B------:R-:W-:Y:S02]  /*0d90*/  UIMAD UR40, UR11, UR13, URZ ;  /* 0x0000000d0b2872a4 */ /* 0x000fe4000f8e023f */
[----:B------:R-:W-:Y:S01]  /*0da0*/  @!UP2 UMOV UR12, UR4 ;  /* 0x00000004000cac82 */ /* 0x000fe20008000000 */
[----:B------:R-:W-:Y:S01]  /*0db0*/  @!UP2 UMOV UR18, UR5 ;  /* 0x000000050012ac82 */ /* 0x000fe20008000000 */
[----:B------:R-:W-:-:S02]  /*0dc0*/  UIADD3 UR40, UR37, UR40, URZ ;  /* 0x0000002825287290 */ /* 0x000fc4000fffe03f */
[----:B------:R-:W-:-:S04]  /*0dd0*/  UIADD3 UR4, UP1, UR12, UR36, URZ ;  /* 0x000000240c047290 */ /* 0x000fc8000ff3e03f */
[----:B------:R-:W-:Y:S02]  /*0de0*/  UIADD3.X UR5, UR18, UR40, URZ, UP1, !UPT ;  /* 0x0000002812057290 */ /* 0x000fe40008ffe43f */
[----:B------:R-:W-:Y:S02]  /*0df0*/  USEL UR4, UR4, UR12, !UP0 ;  /* 0x0000000c04047287 */ /* 0x000fe4000c000000 */
[----:B------:R-:W-:-:S04]  /*0e00*/  USEL UR5, UR5, UR18, !UP0 ;  /* 0x0000001205057287 */ /* 0x000fc8000c000000 */
[----:B0-----:R-:W-:Y:S01]  /*0e10*/  ISETP.LE.U32.AND P0, PT, R6, UR4, PT ;  /* 0x0000000406007c0c */ /* 0x001fe2000bf03070 */
[----:B------:R-:W-:Y:S02]  /*0e20*/  IMAD.U32 R16, RZ, RZ, UR4 ;  /* 0x00000004ff107e24 */ /* 0x000fe4000f8e00ff */
[----:B------:R-:W-:Y:S02]  /*0e30*/  IMAD.U32 R0, RZ, RZ, UR5 ;  /* 0x00000005ff007e24 */ /* 0x000fe4000f8e00ff */
[----:B------:R-:W-:-:S03]  /*0e40*/  IMAD.U32 R17, RZ, RZ, UR5 ;  /* 0x00000005ff117e24 */ /* 0x000fc6000f8e00ff */
[----:B------:R-:W-:Y:S02]  /*0e50*/  ISETP.GE.U32.AND.EX P0, PT, R0, R7, PT, P0 ;  /* 0x000000070000720c */ /* 0x000fe40003f06100 */
[----:B------:R-:W-:-:S11]  /*0e60*/  PRMT R0, RZ, 0x7610, R0 ;  /* 0x00007610ff007816 */ /* 0x000fd60000000000 */
[----:B------:R-:W-:Y:S05]  /*0e70*/  @P0 BRA `(.L_x_11) ;  /* 0x0000000400500947 */ /* 0x000fea0003800000 */
[----:B------:R-:W-:Y:S01]  /*0e80*/  ULDC.64 UR18, c[0x0][0x628] ;  /* 0x00018a0000127ab9 */ /* 0x000fe20000000a00 */
[C---:B------:R-:W-:Y:S01]  /*0e90*/  R2UR UR20, R16.reuse ;  /* 0x00000000101472ca */ /* 0x040fe200000e0000 */
[----:B------:R-:W-:Y:S01]  /*0ea0*/  ULDC UR16, c[0x0][0x630] ;  /* 0x00018c0000107ab9 */ /* 0x000fe20000000800 */
[----:B------:R-:W-:Y:S02]  /*0eb0*/  ISETP.NE.U32.AND P0, PT, RZ, UR18, PT ;  /* 0x00000012ff007c0c */ /* 0x000fe4000bf05070 */
[----:B------:R-:W-:Y:S02]  /*0ec0*/  R2UR UR4, R16 ;  /* 0x00000000100472ca */ /* 0x000fe400000e0000 */
[----:B------:R-:W-:Y:S02]  /*0ed0*/  ISETP.NE.AND.EX P0, PT, RZ, UR19, PT, P0 ;  /* 0x00000013ff007c0c */ /* 0x000fe4000bf05300 */
[----:B------:R-:W-:-:S11]  /*0ee0*/  R2UR UR5, R17 ;  /* 0x00000000110572ca */ /* 0x000fd600000e0000 */
[----:B------:R-:W-:Y:S05]  /*0ef0*/  @!P0 BRA `(.L_x_12) ;  /* 0x0000000000308947 */ /* 0x000fea0003800000 */
[----:B------:R-:W-:Y:S01]  /*0f00*/  R2UR UR4, R16 ;  /* 0x00000000100472ca */ /* 0x000fe200000e0000 */
[----:B------:R-:W-:Y:S01]  /*0f10*/  ULDC UR12, c[0x0][0x634] ;  /* 0x00018d00000c7ab9 */ /* 0x000fe20000000800 */
[----:B------:R-:W-:-:S11]  /*0f20*/  R2UR UR15, R17 ;  /* 0x00000000110f72ca */ /* 0x000fd600000e0000 */
[----:B------:R-:W-:-:S04]  /*0f30*/  UIADD3 UR12, UP1, UR4, UR12, URZ ;  /* 0x0000000c040c7290 */ /* 0x000fc8000ff3e03f */
[----:B------:R-:W-:-:S04]  /*0f40*/  UIADD3.X UR15, URZ, UR15, URZ, UP1, !UPT ;  /* 0x0000000f3f0f7290 */ /* 0x000fc80008ffe43f */
[----:B------:R-:W-:-:S04]  /*0f50*/  UIMAD.WIDE.U32 UR4, UR15, UR18, URZ ;  /* 0x000000120f0472a5 */ /* 0x000fc8000f8e003f */
[----:B------:R-:W-:Y:S02]  /*0f60*/  UIMAD.WIDE.U32 UR10, UP1, UR12, UR19, UR4 ;  /* 0x000000130c0a72a5 */ /* 0x000fe4000f820004 */
[----:B------:R-:W-:Y:S02]  /*0f70*/  UIMAD.WIDE.U32 UR4, UR12, UR18, URZ ;  /* 0x000000120c0472a5 */ /* 0x000fe4000f8e003f */
[----:B------:R-:W-:Y:S02]  /*0f80*/  UIADD3.X UR13, URZ, URZ, URZ, UP1, !UPT ;  /* 0x0000003f3f0d7290 */ /* 0x000fe40008ffe43f */
[----:B------:R-:W-:Y:S01]  /*0f90*/  UIADD3 URZ, UP1, UR5, UR10, URZ ;  /* 0x0000000a053f7290 */ /* 0x000fe2000ff3e03f */
[----:B------:R-:W-:-:S03]  /*0fa0*/  UMOV UR12, UR11 ;  /* 0x0000000b000c7c82 */ /* 0x000fc60008000000 */
[----:B------:R-:W-:-:S12]  /*0fb0*/  UIMAD.WIDE.U32.X UR4, UR15, UR19, UR12, UP1 ;  /* 0x000000130f0472a5 */ /* 0x000fd800088e040c */
.L_x_12:
[----:B------:R-:W-:Y:S01]  /*0fc0*/  USHF.R.U64 UR4, UR4, UR16, UR5 ;  /* 0x0000001004047299 */ /* 0x000fe20008001205 */
[----:B------:R-:W-:Y:S01]  /*0fd0*/  R2UR UR11, R17 ;  /* 0x00000000110b72ca */ /* 0x000fe200000e0000 */
[----:B------:R-:W-:Y:S02]  /*0fe0*/  USHF.R.U32.HI UR5, URZ, UR16, UR5 ;  /* 0x000000103f057299 */ /* 0x000fe40008011605 */
[----:B------:R-:W-:Y:S01]  /*0ff0*/  UIADD3 UR12, UP1, URZ, -UR4, URZ ;  /* 0x800000043f0c7290 */ /* 0x000fe2000ff3e03f */
[----:B------:R-:W-:Y:S01]  /*1000*/  ULDC.64 UR18, c[0x0][0x620] ;  /* 0x0001880000127ab9 */ /* 0x000fe20000000a00 */
[----:B------:R-:W-:Y:S02]  /*1010*/  UISETP.NE.AND UP2, UPT, UR39, URZ, UPT ;  /* 0x0000003f2700728c */ /* 0x000fe4000bf45270 */
[----:B------:R-:W-:Y:S01]  /*1020*/  UIADD3.X UR5, URZ, ~UR5, URZ, UP1, !UPT ;  /* 0x800000053f057290 */ /* 0x000fe20008ffe43f */
[----:B------:R-:W-:Y:S01]  /*1030*/  UMOV UR10, UR20 ;  /* 0x00000014000a7c82 */ /* 0x000fe20008000000 */
[----:B------:R-:W-:-:S02]  /*1040*/  ULDC UR13, c[0x0][0x618] ;  /* 0x00018600000d7ab9 */ /* 0x000fc40000000800 */
[----:B------:R-:W-:Y:S02]  /*1050*/  UIMAD UR5, UR5, UR18, URZ ;  /* 0x00000012050572a4 */ /* 0x000fe4000f8e023f */
[----:B------:R-:W-:Y:S02]  /*1060*/  UIMAD.WIDE.U32 UR10, UR12, UR18, UR10 ;  /* 0x000000120c0a72a5 */ /* 0x000fe4000f8e000a */
[----:B------:R-:W-:Y:S02]  /*1070*/  UIMAD UR12, UR12, UR19, UR5 ;  /* 0x000000130c0c72a4 */ /* 0x000fe4000f8e0205 */
[----:B------:R-:W-:Y:S02]  /*1080*/  @UP2 UIMAD UR7, UR17, UR9, UR8 ;  /* 0x00000009110722a4 */ /* 0x000fe4000f8e0208 */
[----:B------:R-:W-:Y:S01]  /*1090*/  UIADD3 UR11, UR11, UR12, URZ ;  /* 0x0000000c0b0b7290 */ /* 0x000fe2000fffe03f */
[----:B------:R-:W-:Y:S01]  /*10a0*/  ULDC.64 UR8, c[0x0][0x640] ;  /* 0x0001900000087ab9 */ /* 0x000fe20000000a00 */
[----:B------:R-:W-:-:S02]  /*10b0*/  ULDC UR15, c[0x0][0x608] ;  /* 0x00018200000f7ab9 */ /* 0x000fc40000000800 */
[----:B------:R-:W-:Y:S01]  /*10c0*/  USHF.R.U64 UR20, UR10, UR13, UR11 ;  /* 0x0000000d0a147299 */ /* 0x000fe2000800120b */
[----:B------:R-:W-:Y:S01]  /*10d0*/  ISETP.NE.U32.AND P0, PT, RZ, UR8, PT ;  /* 0x00000008ff007c0c */ /* 0x000fe2000bf05070 */
[----:B------:R-:W-:Y:S01]  /*10e0*/  USHF.R.U32.HI UR11, URZ, UR13, UR11 ;  /* 0x0000000d3f0b7299 */ /* 0x000fe2000801160b */
[----:B------:R-:W-:Y:S02]  /*10f0*/  ULDC UR21, c[0x0][0x658] ;  /* 0x0001960000157ab9 */ /* 0x000fe40000000800 */
[----:B------:R-:W-:Y:S01]  /*1100*/  ISETP.NE.AND.EX P0, PT, RZ, UR9, PT, P0 ;  /* 0x00000009ff007c0c */ /* 0x000fe2000bf05300 */
[----:B------:R-:W-:Y:S02]  /*1110*/  USHF.R.U64 UR25, UR20, UR15, UR11 ;  /* 0x0000000f14197299 */ /* 0x000fe4000800120b */
[----:B------:R-:W-:Y:S01]  /*1120*/  USHF.R.U32.HI UR11, URZ, UR15, UR11 ;  /* 0x0000000f3f0b7299 */ /* 0x000fe2000801160b */
[----:B------:R-:W-:Y:S01]  /*1130*/  UMOV UR10, 0xffffffff ;  /* 0xffffffff000a7882 */ /* 0x000fe20000000000 */
[----:B------:R-:W-:Y:S01]  /*1140*/  ULDC UR5, c[0x0][0x600] ;  /* 0x0001800000057ab9 */ /* 0x000fe20000000800 */
[----:B------:R-:W-:-:S02]  /*1150*/  USHF.L.U32 UR10, UR10, UR21, URZ ;  /* 0x000000150a0a7299 */ /* 0x000fc4000800063f */
[----:B------:R-:W-:Y:S02]  /*1160*/  USHF.R.U64 UR26, UR25, UR21, UR11 ;  /* 0x00000015191a7299 */ /* 0x000fe4000800120b */
[----:B------:R-:W-:Y:S02]  /*1170*/  ULOP3.LUT UR15, URZ, UR10, URZ, 0x33, !UPT ;  /* 0x0000000a3f0f7292 */ /* 0x000fe4000f8e333f */
[----:B------:R-:W-:Y:S02]  /*1180*/  UIADD3 UR19, UR5, -0x1, URZ ;  /* 0xffffffff05137890 */ /* 0x000fe4000fffe03f */
[----:B------:R-:W-:Y:S01]  /*1190*/  USHF.R.U32.HI UR11, URZ, UR21, UR11 ;  /* 0x000000153f0b7299 */ /* 0x000fe2000801160b */
[----:B------:R-:W-:Y:S01]  /*11a0*/  ULDC UR22, c[0x0][0x648] ;  /* 0x0001920000167ab9 */ /* 0x000fe20000000800 */
[----:B------:R-:W-:Y:S01]  /*11b0*/  ULDC UR23, c[0x0][0x638] ;  /* 0x00018e0000177ab9 */ /* 0x000fe20000000800 */
[----:B------:R-:W-:Y:S01]  /*11c0*/  UMOV UR24, 0x1 ;  /* 0x0000000100187882 */ /* 0x000fe20000000000 */
[----:B------:R-:W-:Y:S01]  /*11d0*/  UMOV UR10, UR26 ;  /* 0x0000001a000a7c82 */ /* 0x000fe20008000000 */
[----:B------:R-:W-:Y:S07]  /*11e0*/  @!P0 BRA `(.L_x_13) ;  /* 0x0000000000308947 */ /* 0x000fee0003800000 */
[----:B------:R-:W-:Y:S02]  /*11f0*/  ULDC UR16, c[0x0][0x64c] ;  /* 0x0001930000107ab9 */ /* 0x000fe40000000800 */
        /* <DEDUP_REMOVED lines=8> */
[----:B------:R-:W-:-:S07]  /*1280*/  UIMAD.WIDE.U32.X UR8, UR18, UR9, UR16, UP1 ;  /* 0x00000009120872a5 */ /* 0x000fce00088e0410 */
[----:B------:R-:W-:Y:S01]  /*1290*/  UMOV UR10, UR8 ;  /* 0x00000008000a7c82 */ /* 0x000fe20008000000 */
[----:B------:R-:W-:-:S05]  /*12a0*/  UMOV UR11, UR9 ;  /* 0x00000009000b7c82 */ /* 0x000fca0008000000 */
.L_x_13:
[----:B------:R-:W-:Y:S01]  /*12b0*/  USHF.R.U64 UR9, UR10, UR22, UR11 ;  /* 0x000000160a097299 */ /* 0x000fe2000800120b */
[----:B------:R-:W-:Y:S01]  /*12c0*/  IMAD.MOV.U32 R0, RZ, RZ, 0x1 ;  /* 0x00000001ff007424 */ /* 0x000fe200078e00ff */
[----:B------:R-:W-:Y:S01]  /*12d0*/  USHF.L.U32 UR8, UR24, UR21, URZ ;  /* 0x0000001518087299 */ /* 0x000fe2000800063f */
[----:B------:R-:W-:Y:S01]  /*12e0*/  IMAD.U32 R19, RZ, RZ, UR4 ;  /* 0x00000004ff137e24 */ /* 0x000fe2000f8e00ff */
[----:B------:R-:W-:Y:S02]  /*12f0*/  ULOP3.LUT UR15, UR25, UR15, URZ, 0xc0, !UPT ;  /* 0x0000000f190f7292 */ /* 0x000fe4000f8ec03f */
[----:B------:R-:W-:Y:S02]  /*1300*/  UIADD3 UR10, -UR9, URZ, URZ ;  /* 0x0000003f090a7290 */ /* 0x000fe4000fffe13f */
[----:B------:R-:W-:Y:S02]  /*1310*/  UIMAD UR15, UR8, UR9, UR15 ;  /* 0x00000009080f72a4 */ /* 0x000fe4000f8e020f */
[----:B------:R-:W-:-:S02]  /*1320*/  ULOP3.LUT UR19, UR20, UR19, URZ, 0xc0, !UPT ;  /* 0x0000001314137292 */ /* 0x000fc4000f8ec03f */
[----:B------:R-:W-:Y:S01]  /*1330*/  UIMAD UR8, UR10, UR23, UR26 ;  /* 0x000000170a0872a4 */ /* 0x000fe2000f8e021a */
[----:B------:R-:W-:Y:S01]  /*1340*/  ULDC UR9, c[0x0][0x610] ;  /* 0x0001840000097ab9 */ /* 0x000fe20000000800 */
[----:B------:R-:W-:Y:S02]  /*1350*/  UISETP.NE.AND UP1, UPT, UR39, URZ, UPT ;  /* 0x0000003f2700728c */ /* 0x000fe4000bf25270 */
[----:B------:R-:W-:Y:S02]  /*1360*/  UIMAD UR7, UR15, UR9, UR7 ;  /* 0x000000090f0772a4 */ /* 0x000fe4000f8e0207 */
[----:B------:R-:W-:-:S04]  /*1370*/  UIMAD UR8, UR8, UR5, UR19 ;  /* 0x00000005080872a4 */ /* 0x000fc8000f8e0213 */
[----:B------:R-:W-:Y:S02]  /*1380*/  USEL UR5, UR8, UR7, !UP1 ;  /* 0x0000000708057287 */ /* 0x000fe4000c800000 */
[----:B------:R-:W-:-:S04]  /*1390*/  USEL UR7, UR7, UR8, !UP1 ;  /* 0x0000000807077287 */ /* 0x000fc8000c800000 */
[----:B------:R-:W-:Y:S02]  /*13a0*/  IMAD.U32 R2, RZ, RZ, UR5 ;  /* 0x00000005ff027e24 */ /* 0x000fe4000f8e00ff */
[----:B------:R-:W-:-:S07]  /*13b0*/  IMAD.U32 R18, RZ, RZ, UR7 ;  /* 0x00000007ff127e24 */ /* 0x000fce000f8e00ff */
.L_x_11:
[----:B------:R-:W-:Y:S05]  /*13c0*/  @!P1 BRA `(.L_x_14) ;  /* 0x00000000000c9947 */ /* 0x000fea0003800000 */
[----:B------:R-:W-:Y:S01]  /*13d0*/  UCGABAR_WAIT ;  /* 0x0000000000007dc7 */ /* 0x000fe20008000000 */
[----:B------:R-:W-:Y:S01]  /*13e0*/  CCTL.IVALL ;  /* 0x00000000ff00798f */ /* 0x000fe20002000000 */
[----:B------:R-:W-:Y:S05]  /*13f0*/  BRA `(.L_x_15) ;  /* 0x0000000000047947 */ /* 0x000fea0003800000 */
.L_x_14:
[----:B------:R-:W-:Y:S06]  /*1400*/  BAR.SYNC.DEFER_BLOCKING 0x0 ;  /* 0x0000000000007b1d */ /* 0x000fec0000010000 */
.L_x_15:
[----:B------:R-:W-:Y:S02]  /*1410*/  ULDC UR4, c[0x0][0x28c] ;  /* 0x0000a30000047ab9 */ /* 0x000fe40000000800 */
[----:B------:R-:W-:-:S04]  /*1420*/  UIADD3 UR4, UR4, 0x3f, URZ ;  /* 0x0000003f04047890 */ /* 0x000fc8000fffe03f */
[----:B------:R-:W-:-:S04]  /*1430*/  USHF.R.S32.HI UR5, URZ, 0x1f, UR4 ;  /* 0x0000001f3f057899 */ /* 0x000fc80008011404 */
[----:B------:R-:W-:-:S04]  /*1440*/  ULEA.HI UR5, UR5, UR4, URZ, 0x6 ;  /* 0x0000000405057291 */ /* 0x000fc8000f8f303f */
[----:B------:R-:W-:Y:S01]  /*1450*/  USHF.R.S32.HI UR38, URZ, 0x6, UR5 ;  /* 0x000000063f267899 */ /* 0x000fe20008011405 */
[----:B------:R-:W-:Y:S11]  /*1460*/  @!P2 BRA `(.L_x_16) ;  /* 0x0000009000d4a947 */ /* 0x000ff60003800000 */
[----:B------:R-:W-:-:S06]  /*1470*/  UISETP.GT.U32.AND UP1, UPT, UR14, 0x1, UPT ;  /* 0x000000010e00788c */ /* 0x000fcc000bf24070 */
[----:B------:R-:W-:-:S13]  /*1480*/  PLOP3.LUT P0, PT, PT, PT, UP1, 0x80, 0x0 ;  /* 0x000000000000781c */ /* 0x000fda0003f0f018 */
[----:B------:R-:W-:Y:S05]  /*1490*/  @P0 EXIT ;  /* 0x000000000000094d */ /* 0x000fea0003800000 */
.L_x_17:
[----:B------:R-:W-:-:S08]  /*14a0*/  NOP ;  /* 0x0000000000007918 */ /* 0x000fd00000000000 */
[----:B------:R-:W0:Y:S02]  /*14b0*/  USETMAXREG.TRY_ALLOC.CTAPOOL UP1, 0xe8 ;  /* 0x000000e8000079c8 */ /* 0x000e240008020600 */
[----:B0-----:R-:W-:-:S13]  /*14c0*/  PLOP3.LUT P0, PT, PT, PT, UP1, 0x80, 0x0 ;  /* 0x000000000000781c */ /* 0x001fda0003f0f018 */
[----:B------:R-:W-:Y:S05]  /*14d0*/  @!P0 BRA `(.L_x_17) ;  /* 0xfffffffc00f08947 */ /* 0x000fea000383ffff */
[----:B------:R-:W-:-:S13]  /*14e0*/  LOP3.LUT P0, RZ, R0, 0xff, RZ, 0xc0, !PT ;  /* 0x000000ff00ff7812 */ /* 0x000fda000780c0ff */
[----:B------:R-:W-:Y:S05]  /*14f0*/  @!P0 EXIT ;  /* 0x000000000000894d */ /* 0x000fea0003800000 */
[----:B------:R-:W0:Y:S01]  /*1500*/  S2UR UR5, SR_CgaCtaId ;  /* 0x00000000000579c3 */ /* 0x000e220000008800 */
[----:B------:R-:W-:Y:S01]  /*1510*/  VIADD R8, R8, 0xffffffff ;  /* 0xffffffff08087836 */ /* 0x000fe20000000000 */
[CC--:B------:R-:W-:Y:S01]  /*1520*/  LEA.HI R0, R9.reuse, R4.reuse, RZ, 0x2 ;  /* 0x0000000409007211 */ /* 0x0c0fe200078f10ff */
[----:B------:R-:W-:Y:S01]  /*1530*/  UMOV UR44, 0x400 ;  /* 0x00000400002c7882 */ /* 0x000fe20000000000 */
[----:B------:R-:W-:Y:S01]  /*1540*/  LEA.HI R9, R9, R4, RZ, 0x5 ;  /* 0x0000000409097211 */ /* 0x000fe200078f28ff */
[----:B------:R-:W-:Y:S01]  /*1550*/  USHF.R.U32.HI UR4, URZ, 0x2, UR38 ;  /* 0x000000023f047899 */ /* 0x000fe20008011626 */
[C---:B------:R-:W-:Y:S01]  /*1560*/  R2UR UR46, R8.reuse ;  /* 0x00000000082e72ca */ /* 0x040fe200000e0000 */
[----:B------:R-:W-:Y:S01]  /*1570*/  ULOP3.LUT UR45, UR38, 0x3, URZ, 0xc0, !UPT ;  /* 0x00000003262d7892 */ /* 0x000fe2000f8ec03f */
[--C-:B------:R-:W-:Y:S01]  /*1580*/  SHF.R.S32.HI R154, RZ, 0x2, R0.reuse ;  /* 0x00000002ff9a7819 */ /* 0x100fe20000011400 */
[----:B------:R-:W-:Y:S01]  /*1590*/  UISETP.LT.AND UP1, UPT, UR38, 0x1, UPT ;  /* 0x000000012600788c */ /* 0x000fe2000bf21270 */
[----:B------:R-:W-:Y:S01]  /*15a0*/  SHF.R.S32.HI R3, RZ, 0x1f, R0 ;  /* 0x0000001fff037819 */ /* 0x000fe20000011400 */
[----:B------:R-:W-:Y:S01]  /*15b0*/  ULOP3.LUT UR4, UR4, 0x1, URZ, 0xc0, !UPT ;  /* 0x0000000104047892 */ /* 0x000fe2000f8ec03f */
[----:B------:R-:W-:Y:S01]  /*15c0*/  SHF.R.S32.HI R9, RZ, 0x5, R9 ;  /* 0x00000005ff097819 */ /* 0x000fe20000011409 */
[----:B------:R-:W-:Y:S01]  /*15d0*/  ULDC UR6, c[0x0][0x284] ;  /* 0x0000a10000067ab9 */ /* 0x000fe20000000800 */
[----:B------:R-:W-:Y:S01]  /*15e0*/  LEA.HI R3, R3, R154, RZ, 0x3 ;  /* 0x0000009a03037211 */ /* 0x000fe200078f18ff */
[----:B------:R-:W-:Y:S01]  /*15f0*/  USEL UR45, UR45, URZ, !UP0 ;  /* 0x0000003f2d2d7287 */ /* 0x000fe2000c000000 */
[----:B------:R-:W-:Y:S01]  /*1600*/  ISETP.NE.AND P0, PT, R8, RZ, PT ;  /* 0x000000ff0800720c */ /* 0x000fe20003f05270 */
[----:B------:R-:W-:Y:S01]  /*1610*/  USEL UR48, UR38, 0x1, UP1 ;  /* 0x0000000126307887 */ /* 0x000fe20008800000 */
[----:B------:R-:W-:Y:S01]  /*1620*/  LOP3.LUT R3, R3, 0xfffffff8, RZ, 0xc0, !PT ;  /* 0xfffffff803037812 */ /* 0x000fe200078ec0ff */
[----:B------:R-:W-:Y:S01]  /*1630*/  USHF.L.U32 UR46, UR46, 0x3, URZ ;  /* 0x000000032e2e7899 */ /* 0x000fe2000800063f */
[----:B------:R-:W-:Y:S01]  /*1640*/  SEL R170, RZ, 0x1, P0 ;  /* 0x00000001ffaa7807 */ /* 0x000fe20000000000 */
[----:B------:R-:W-:-:S02]  /*1650*/  UISETP.EQ.U32.AND UP0, UPT, UR4, 0x1, !UP0 ;  /* 0x000000010400788c */ /* 0x000fc4000c702070 */
[----:B------:R-:W-:Y:S01]  /*1660*/  IMAD.IADD R154, R154, 0x1, -R3 ;  /* 0x000000019a9a7824 */ /* 0x000fe200078e0a03 */
[----:B0-----:R-:W-:Y:S01]  /*1670*/  ULEA UR44, UR5, UR44, 0x18 ;  /* 0x0000002c052c7291 */ /* 0x001fe2000f8ec03f */
[----:B------:R-:W-:Y:S01]  /*1680*/  IMAD.U32 R158, RZ, RZ, UR46 ;  /* 0x0000002eff9e7e24 */ /* 0x000fe2000f8e00ff */
[----:B------:R-:W-:Y:S01]  /*1690*/  LOP3.LUT R3, R0, 0xfffffffc, RZ, 0xc0, !PT ;  /* 0xfffffffc00037812 */ /* 0x000fe200078ec0ff */
[C-C-:B------:R-:W-:Y:S01]  /*16a0*/  IMAD R161, R9.reuse, -0x10, -R154.reuse ;  /* 0xfffffff009a17824 */ /* 0x140fe200078e0a9a */
[----:B------:R-:W-:Y:S01]  /*16b0*/  UIADD3 UR47, UR44, 0x50, URZ ;  /* 0x000000502c2f7890 */ /* 0x000fe2000fffe03f */
[--C-:B------:R-:W-:Y:S01]  /*16c0*/  SHF.R.S32.HI R155, RZ, 0x1f, R154.reuse ;  /* 0x0000001fff9b7819 */ /* 0x100fe2000001149a */
[----:B------:R-:W-:Y:S01]  /*16d0*/  ULOP3.LUT UR42, UR41, 0x1, URZ, 0xfc, !UPT ;  /* 0x00000001292a7892 */ /* 0x000fe2000f8efc3f */
[----:B------:R-:W-:Y:S01]  /*16e0*/  LOP3.LUT R160, R158, 0x8, RZ, 0xc0, !PT ;  /* 0x000000089ea07812 */ /* 0x000fe200078ec0ff */
[----:B------:R-:W-:Y:S01]  /*16f0*/  IMAD.IADD R156, R4, 0x1, -R3 ;  /* 0x00000001049c7824 */ /* 0x000fe200078e0a03 */
[----:B------:R-:W-:Y:S01]  /*1700*/  LOP3.LUT R158, R158, 0x8, RZ, 0xc, !PT ;  /* 0x000000089e9e7812 */ /* 0x000fe200078e0cff */
[----:B------:R-:W-:Y:S01]  /*1710*/  IMAD.U32 R157, RZ, RZ, UR47 ;  /* 0x0000002fff9d7e24 */ /* 0x000fe2000f8e00ff */
[----:B------:R-:W-:Y:S01]  /*1720*/  LOP3.LUT R160, R160, 0x18, RZ, 0x3c, !PT ;  /* 0x00000018a0a07812 */ /* 0x000fe200078e3cff */
[----:B------:R-:W-:Y:S01]  /*1730*/  IMAD.WIDE R154, R9, 0x10, R154 ;  /* 0x00000010099a7825 */ /* 0x000fe200078e029a */
[----:B------:R-:W-:-:S02]  /*1740*/  USHF.L.U32 UR43, UR38, 0x1, URZ ;  /* 0x00000001262b7899 */ /* 0x000fc4000800063f */
[----:B------:R-:W-:Y:S01]  /*1750*/  UIADD3 UR48, -UR48, UR38, URZ ;  /* 0x0000002630307290 */ /* 0x000fe2000fffe13f */
[----:B------:R-:W-:Y:S01]  /*1760*/  VIADD R159, R157, UR46 ;  /* 0x0000002e9d9f7c36 */ /* 0x000fe20008000000 */
[----:B------:R-:W-:Y:S01]  /*1770*/  USEL UR49, URZ, 0x1, !UP0 ;  /* 0x000000013f317887 */ /* 0x000fe2000c000000 */
[----:B------:R-:W-:-:S11]  /*1780*/  VIADD R161, R161, UR6 ;  /* 0x00000006a1a17c36 */ /* 0x000fd60008000000 */
.L_x_293:
[----:B------:R-:W-:Y:S01]  /*1790*/  SHF.L.U32 R0, R170, 0x1f, RZ ;  /* 0x0000001faa007819 */ /* 0x000fe200000006ff */
[----:B------:R-:W-:Y:S02]  /*17a0*/  ULDC UR4, c[0x0][0x28c] ;  /* 0x0000a30000047ab9 */ /* 0x000fe40000000800 */
[----:B------:R-:W-:Y:S01]  /*17b0*/  ISETP.LT.AND P1, PT, RZ, UR4, PT ;  /* 0x00000004ff007c0c */ /* 0x000fe2000bf21270 */
[----:B------:R-:W0:Y:S02]  /*17c0*/  SYNCS.PHASECHK.TRANS64.TRYWAIT P0, [R157+UR46], R0 ;  /* 0x000000009d0075a7 */ /* 0x000e24000800016e */
[----:B01234-:R-:W-:Y:S10]  /*17d0*/  @!P0 BRA `(.L_x_18) ;  /* 0x000000a000088947 */ /* 0x01fff40003800000 */
.L_x_315:
[----:B------:R-:W-:Y:S05]  /*17e0*/  @P1 BRA `(.L_x_19) ;  /* 0x0000000000401947 */ /* 0x000fea0003800000 */
[----:B0-----:R-:W-:Y:S01]  /*17f0*/  MOV R0, 0x0 ;  /* 0x0000000000007802 */ /* 0x001fe20000000f00 */
[----:B------:R-:W-:Y:S01]  /*1800*/  ULDC.64 UR4, c[0x4][0x68] ;  /* 0x01001a0000047ab9 */ /* 0x000fe20000000a00 */
[----:B------:R-:W-:Y:S01]  /*1810*/  ULDC.64 UR6, c[0x4][0x8] ;  /* 0x0100020000067ab9 */ /* 0x000fe20000000a00 */
[----:B------:R-:W-:Y:S01]  /*1820*/  IMAD.U32 R4, RZ, RZ, UR4 ;  /* 0x00000004ff047e24 */ /* 0x000fe2000f8e00ff */
[----:B------:R0:W1:Y:S01]  /*1830*/  LDC.64 R14, c[0x4][R0] ;  /* 0x01000000000e7b82 */ /* 0x0000620000000a00 */
[----:B------:R-:W-:Y:S01]  /*1840*/  IMAD.U32 R5, RZ, RZ, UR5 ;  /* 0x00000005ff057e24 */ /* 0x000fe2000f8e00ff */
[----:B------:R-:W-:Y:S01]  /*1850*/  ULDC.64 UR4, c[0x4][0x70] ;  /* 0x01001c0000047ab9 */ /* 0x000fe20000000a00 */
[----:B------:R-:W-:Y:S02]  /*1860*/  IMAD.U32 R10, RZ, RZ, UR6 ;  /* 0x00000006ff0a7e24 */ /* 0x000fe4000f8e00ff */
[----:B------:R-:W-:Y:S02]  /*1870*/  IMAD.U32 R6, RZ, RZ, UR4 ;  /* 0x00000004ff067e24 */ /* 0x000fe4000f8e00ff */
[----:B------:R-:W-:-:S02]  /*1880*/  IMAD.U32 R7, RZ, RZ, UR5 ;  /* 0x00000005ff077e24 */ /* 0x000fc4000f8e00ff */
[----:B------:R-:W-:Y:S02]  /*1890*/  IMAD.U32 R11, RZ, RZ, UR7 ;  /* 0x00000007ff0b7e24 */ /* 0x000fe4000f8e00ff */
[----:B------:R-:W-:Y:S02]  /*18a0*/  IMAD.MOV.U32 R8, RZ, RZ, 0x1e1 ;  /* 0x000001e1ff087424 */ /* 0x000fe400078e00ff */
[----:B------:R-:W-:Y:S02]  /*18b0*/  IMAD.MOV.U32 R12, RZ, RZ, 0x1 ;  /* 0x00000001ff0c7424 */ /* 0x000fe400078e00ff */
[----:B0-----:R-:W-:-:S07]  /*18c0*/  IMAD.MOV.U32 R13, RZ, RZ, RZ ;  /* 0x000000ffff0d7224 */ /* 0x001fce00078e00ff */
[----:B------:R-:W-:-:S07]  /*18d0*/  LEPC R20, `(.L_x_19) ;  /* 0x000000001014794e */ /* 0x000fce0000000000 */
[----:B-1---5:R-:W-:Y:S05]  /*18e0*/  CALL.ABS.NOINC R14 ;  /* 0x000000000e007343 */ /* 0x022fea0003c00000 */
.L_x_19:
[----:B0-----:R-:W-:-:S05]  /*18f0*/  IMAD.U32 R0, RZ, RZ, UR42 ;  /* 0x0000002aff007e24 */ /* 0x001fca000f8e00ff */
[----:B------:R-:W-:-:S13]  /*1900*/  ISETP.NE.AND P0, PT, R0, 0x3, PT ;  /* 0x000000030000780c */ /* 0x000fda0003f05270 */
[----:B------:R-:W-:Y:S05]  /*1910*/  @!P0 BRA `(.L_x_20) ;  /* 0x0000000000048947 */ /* 0x000fea0003800000 */
[----:B------:R-:W-:Y:S01]  /*1920*/  BPT.TRAP 0x1 ;  /* 0x000000040000795c */ /* 0x000fe20000300000 */
.L_x_20:
[----:B------:R-:W-:Y:S02]  /*1930*/  IMAD.U32 R3, RZ, RZ, UR45 ;  /* 0x0000002dff037e24 */ /* 0x000fe4000f8e00ff */
[----:B------:R-:W-:-:S03]  /*1940*/  IMAD.U32 R0, RZ, RZ, UR49 ;  /* 0x00000031ff007e24 */ /* 0x000fc6000f8e00ff */
[----:B------:R-:W-:Y:S02]  /*1950*/  LEA R3, R3, UR44, 0x3 ;  /* 0x0000002c03037c11 */ /* 0x000fe4000f8e18ff */
[----:B------:R-:W-:-:S04]  /*1960*/  SHF.L.U32 R0, R0, 0x1f, RZ ;  /* 0x0000001f00007819 */ /* 0x000fc800000006ff */
[----:B------:R0:W1:Y:S01]  /*1970*/  SYNCS.PHASECHK.TRANS64.TRYWAIT P1, [R3+URZ], R0 ;  /* 0x00000000030075a7 */ /* 0x000062000802017f */
[----:B------:R-:W-:Y:S05]  /*1980*/  @!P0 BRA `(.L_x_21) ;  /* 0x0000000000048947 */ /* 0x000fea0003800000 */
[----:B------:R-:W-:Y:S01]  /*1990*/  BPT.TRAP 0x1 ;  /* 0x000000040000795c */ /* 0x000fe20000300000 */
.L_x_21:
[----:B------:R-:W-:-:S05]  /*19a0*/  IMAD.U32 R4, RZ, RZ, UR48 ;  /* 0x00000030ff047e24 */ /* 0x000fca000f8e00ff */
[----:B------:R-:W-:Y:S01]  /*19b0*/  ISETP.GE.AND P2, PT, R4, 0x1, PT ;  /* 0x000000010400780c */ /* 0x000fe20003f46270 */
[----:B-1----:R-:W-:-:S12]  /*19c0*/  @P1 BRA `(.L_x_22) ;  /* 0x0000000000081947 */ /* 0x002fd80003800000 */
[----:B------:R-:W1:Y:S02]  /*19d0*/  SYNCS.PHASECHK.TRANS64.TRYWAIT P1, [R3+URZ], R0 ;  /* 0x00000000030075a7 */ /* 0x000e64000802017f */
[----:B-1----:R-:W-:Y:S05]  /*19e0*/  @!P1 BRA `(.L_x_23) ;  /* 0x0000009c00989947 */ /* 0x002fea0003800000 */
.L_x_22:
[----:B------:R-:W-:Y:S05]  /*19f0*/  WARPSYNC.ALL ;  /* 0x0000000000007948 */ /* 0x000fea0003800000 */
[----:B------:R-:W-:Y:S01]  /*1a00*/  UIADD3 UR4, UR44, 0x180, URZ ;  /* 0x000001802c047890 */ /* 0x000fe2000fffe03f */
[----:B------:R-:W-:Y:S01]  /*1a10*/  WARPGROUP.ARRIVE ;  /* 0x00000000000079c5 */ /* 0x000fe20000000000 */
[----:B------:R-:W-:Y:S02]  /*1a20*/  UIADD3 UR5, UR44, 0x8180, URZ ;  /* 0x000081802c057890 */ /* 0x000fe4000fffe03f */
[----:B------:R-:W-:Y:S02]  /*1a30*/  USHF.R.U32.HI UR4, URZ, 0x4, UR4 ;  /* 0x000000043f047899 */ /* 0x000fe40008011604 */
[----:B------:R-:W-:-:S02]  /*1a40*/  USHF.R.U32.HI UR5, URZ, 0x4, UR5 ;  /* 0x000000043f057899 */ /* 0x000fc40008011605 */
[----:B------:R-:W-:Y:S02]  /*1a50*/  ULOP3.LUT UR4, UR4, 0x3fff, URZ, 0xc0, !UPT ;  /* 0x00003fff04047892 */ /* 0x000fe4000f8ec03f */
[----:B------:R-:W-:Y:S02]  /*1a60*/  ULOP3.LUT UR5, UR5, 0x3fff, URZ, 0xc0, !UPT ;  /* 0x00003fff05057892 */ /* 0x000fe4000f8ec03f */
[----:B------:R-:W-:Y:S02]  /*1a70*/  ULOP3.LUT UR8, UR4, 0x10000, URZ, 0xfc, !UPT ;  /* 0x0001000004087892 */ /* 0x000fe4000f8efc3f */
[----:B------:R-:W-:Y:S02]  /*1a80*/  ULOP3.LUT UR9, UR5, 0x10000, URZ, 0xfc, !UPT ;  /* 0x0001000005097892 */ /* 0x000fe4000f8efc3f */
[----:B------:R-:W-:Y:S02]  /*1a90*/  ULEA UR10, UR45, UR8, 0x9 ;  /* 0x000000082d0a7291 */ /* 0x000fe4000f8e483f */
[----:B------:R-:W-:Y:S01]  /*1aa0*/  ULEA UR11, UR45, UR9, 0xb ;  /* 0x000000092d0b7291 */ /* 0x000fe2000f8e583f */
[----:B------:R-:W-:Y:S01]  /*1ab0*/  UMOV UR5, 0x40000040 ;  /* 0x4000004000057882 */ /* 0x000fe20000000000 */
[----:B------:R-:W-:-:S03]  /*1ac0*/  UMOV UR7, 0x40000040 ;  /* 0x4000004000077882 */ /* 0x000fc60000000000 */
[----:B------:R-:W-:Y:S02]  /*1ad0*/  UMOV UR4, UR10 ;  /* 0x0000000a00047c82 */ /* 0x000fe40008000000 */
[----:B------:R-:W-:Y:S02]  /*1ae0*/  UMOV UR6, UR11 ;  /* 0x0000000b00067c82 */ /* 0x000fe40008000000 */
[----:B------:R-:W-:Y:S01]  /*1af0*/  HGMMA.64x256x16.F32 R24, gdesc[UR4], RZ, !UPT, gsb0 ;  /* 0x03e00000041879f0 */ /* 0x000fe2000c0008ff */
[----:B------:R-:W-:Y:S02]  /*1b00*/  UIADD3 UR4, UR10, 0x2, URZ ;  /* 0x000000020a047890 */ /* 0x000fe4000fffe03f */
[----:B------:R-:W-:Y:S01]  /*1b10*/  UIADD3 UR6, UR11, 0x2, URZ ;  /* 0x000000020b067890 */ /* 0x000fe2000fffe03f */
[----:B------:R-:W-:Y:S01]  /*1b20*/  UMOV UR5, 0x40000040 ;  /* 0x4000004000057882 */ /* 0x000fe20000000000 */
[----:B------:R-:W-:Y:S01]  /*1b30*/  UMOV UR7, 0x40000040 ;  /* 0x4000004000077882 */ /* 0x000fe20000000000 */
[----:B------:R-:W-:-:S02]  /*1b40*/  WARPGROUP.DEPBAR.LE gsb0, 0x0 ;  /* 0x00008000000079c5 */ /* 0x000fc40000010000 */
[----:B------:R-:W-:-:S15]  /*1b50*/  WARPGROUP.ARRIVE ;  /* 0x00000000000079c5 */ /* 0x000fde0000000000 */
[----:B------:R-:W-:-:S05]  /*1b60*/  NOP ;  /* 0x0000000000007918 */ /* 0x000fca0000000000 */
[----:B------:R-:W-:Y:S01]  /*1b70*/  HGMMA.64x256x16.F32 R24, gdesc[UR4], R24, gsb0 ;  /* 0x03e00000041879f0 */ /* 0x000fe20008000818 */
[----:B------:R-:W-:Y:S02]  /*1b80*/  UIADD3 UR4, UR10, 0x4, URZ ;  /* 0x000000040a047890 */ /* 0x000fe4000fffe03f */
[----:B------:R-:W-:Y:S01]  /*1b90*/  UIADD3 UR6, UR11, 0x4, URZ ;  /* 0x000000040b067890 */ /* 0x000fe2000fffe03f */
[----:B------:R-:W-:Y:S01]  /*1ba0*/  UMOV UR5, 0x40000040 ;  /* 0x4000004000057882 */ /* 0x000fe20000000000 */
[----:B------:R-:W-:Y:S01]  /*1bb0*/  UMOV UR7, 0x40000040 ;  /* 0x4000004000077882 */ /* 0x000fe20000000000 */
[----:B------:R-:W-:Y:S02]  /*1bc0*/  WARPGROUP.DEPBAR.LE gsb0, 0x0 ;  /* 0x00008000000079c5 */ /* 0x000fe40000010000 */
        /* <DEDUP_REMOVED lines=10> */
[----:B------:R-:W-:Y:S03]  /*1c70*/  HGMMA.64x256x16.F32 R24, gdesc[UR4], R24, gsb0 ;  /* 0x03e00000041879f0 */ /* 0x000fe60008000818 */
[----:B------:R-:W-:Y:S02]  /*1c80*/  WARPGROUP.DEPBAR.LE gsb0, 0x0 ;  /* 0x00008000000079c5 */ /* 0x000fe40000010000 */
[----:B------:R-:W-:Y:S05]  /*1c90*/  @!P2 BRA `(.L_x_24) ;  /* 0x000000040024a947 */ /* 0x000fea0003800000 */
[----:B------:R-:W-:Y:S01]  /*1ca0*/  UIADD3 UR4, UR45, 0x1, URZ ;  /* 0x000000012d047890 */ /* 0x000fe2000fffe03f */
[----:B01----:R-:W-:Y:S02]  /*1cb0*/  IMAD.U32 R0, RZ, RZ, UR48 ;  /* 0x00000030ff007e24 */ /* 0x003fe4000f8e00ff */
[----:B------:R-:W-:Y:S01]  /*1cc0*/  IMAD.U32 R3, RZ, RZ, UR45 ;  /* 0x0000002dff037e24 */ /* 0x000fe2000f8e00ff */
[----:B------:R-:W-:-:S04]  /*1cd0*/  UISETP.NE.AND UP0, UPT, UR4, 0x4, UPT ;  /* 0x000000040400788c */ /* 0x000fc8000bf05270 */
[----:B------:R-:W-:Y:S02]  /*1ce0*/  USEL UR5, URZ, 0x1, UP0 ;  /* 0x000000013f057887 */ /* 0x000fe40008000000 */
[----:B------:R-:W-:Y:S02]  /*1cf0*/  USEL UR10, UR4, URZ, UP0 ;  /* 0x0000003f040a7287 */ /* 0x000fe40008000000 */
[----:B------:R-:W-:-:S06]  /*1d00*/  ULOP3.LUT UR5, UR49, UR5, URZ, 0x3c, !UPT ;  /* 0x0000000531057292 */ /* 0x000fcc000f8e3c3f */
[----:B------:R-:W-:-:S07]  /*1d10*/  IMAD.U32 R6, RZ, RZ, UR5 ;  /* 0x00000005ff067e24 */ /* 0x000fce000f8e00ff */
.L_x_31:
[----:B------:R-:W-:Y:S05]  /*1d20*/  @!P0 BRA `(.L_x_25) ;  /* 0x0000000000048947 */ /* 0x000fea0003800000 */
[----:B------:R-:W-:Y:S01]  /*1d30*/  BPT.TRAP 0x1 ;  /* 0x000000040000795c */ /* 0x000fe20000300000 */
.L_x_25:
[----:B------:R-:W-:Y:S01]  /*1d40*/  ULEA UR4, UR10, UR44, 0x3 ;  /* 0x0000002c0a047291 */ /* 0x000fe2000f8e183f */
[----:B------:R-:W-:-:S08]  /*1d50*/  SHF.L.U32 R4, R6, 0x1f, RZ ;  /* 0x0000001f06047819 */ /* 0x000fd000000006ff */
[----:B------:R0:W1:Y:S01]  /*1d60*/  SYNCS.PHASECHK.TRANS64.TRYWAIT P1, [UR4], R4 ;  /* 0x00000004ff0075a7 */ /* 0x0000620008020144 */
[----:B------:R-:W-:Y:S05]  /*1d70*/  @!P0 BRA `(.L_x_26) ;  /* 0x0000000000048947 */ /* 0x000fea0003800000 */
[----:B------:R-:W-:Y:S01]  /*1d80*/  BPT.TRAP 0x1 ;  /* 0x000000040000795c */ /* 0x000fe20000300000 */
.L_x_26:
[----:B-1----:R-:W-:Y:S05]  /*1d90*/  @P1 BRA `(.L_x_27) ;  /* 0x0000000000081947 */ /* 0x002fea0003800000 */
[----:B------:R-:W1:Y:S02]  /*1da0*/  SYNCS.PHASECHK.TRANS64.TRYWAIT P1, [UR4], R4 ;  /* 0x00000004ff0075a7 */ /* 0x000e640008020144 */
[----:B-1----:R-:W-:Y:S05]  /*1db0*/  @!P1 BRA `(.L_x_28) ;  /* 0x0000009800b89947 */ /* 0x002fea0003800000 */
.L_x_27:
[----:B------:R-:W-:Y:S01]  /*1dc0*/  ULEA UR11, UR10, UR8, 0x9 ;  /* 0x000000080a0b7291 */ /* 0x000fe2000f8e483f */
[----:B------:R-:W-:Y:S01]  /*1dd0*/  WARPGROUP.ARRIVE ;  /* 0x00000000000079c5 */ /* 0x000fe20000000000 */
[----:B------:R-:W-:Y:S01]  /*1de0*/  ULEA UR12, UR10, UR9, 0xb ;  /* 0x000000090a0c7291 */ /* 0x000fe2000f8e583f */
[----:B------:R-:W-:Y:S01]  /*1df0*/  UMOV UR5, 0x40000040 ;  /* 0x4000004000057882 */ /* 0x000fe20000000000 */
[----:B------:R-:W-:-:S03]  /*1e00*/  UMOV UR7, 0x40000040 ;  /* 0x4000004000077882 */ /* 0x000fc60000000000 */
[----:B------:R-:W-:Y:S02]  /*1e10*/  UMOV UR4, UR11 ;  /* 0x0000000b00047c82 */ /* 0x000fe40008000000 */
[----:B------:R-:W-:Y:S02]  /*1e20*/  UMOV UR6, UR12 ;  /* 0x0000000c00067c82 */ /* 0x000fe40008000000 */
[----:B------:R-:W-:Y:S01]  /*1e30*/  HGMMA.64x256x16.F32 R24, gdesc[UR4], R24, gsb0 ;  /* 0x03e00000041879f0 */ /* 0x000fe20008000818 */
        /* <DEDUP_REMOVED lines=26> */
[----:B------:R-:W-:Y:S01]  /*1fe0*/  BPT.TRAP 0x1 ;  /* 0x000000040000795c */ /* 0x000fe20000300000 */
.L_x_29:
[----:B------:R-:W-:Y:S01]  /*1ff0*/  ISETP.NE.AND P1, PT, R152, RZ, PT ;  /* 0x000000ff9800720c */ /* 0x000fe20003f25270 */
[----:B------:R-:W-:-:S12]  /*2000*/  UISETP.GT.U32.AND UP0, UPT, UR41, 0x1, UPT ;  /* 0x000000012900788c */ /* 0x000fd8000bf04070 */
[----:B01----:R-:W-:-:S05]  /*2010*/  @P1 LEA R4, R3, UR44, 0x3 ;  /* 0x0000002c03041c11 */ /* 0x003fca000f8e18ff */
[----:B------:R-:W-:-:S05]  /*2020*/  @P1 VIADD R4, R4, 0x20 ;  /* 0x0000002004041836 */ /* 0x000fca0000000000 */
[----:B------:R-:W-:-:S04]  /*2030*/  @P1 PRMT R4, R153, 0x654, R4 ;  /* 0x0000065499041816 */ /* 0x000fc80000000004 */
[----:B------:R0:W-:Y:S01]  /*2040*/  @P1 SYNCS.ARRIVE.TRANS64.RED.A1T0 RZ, [R4+URZ], RZ ;  /* 0x000000ff04ff19a7 */ /* 0x0001e2000810043f */
[----:B------:R-:W-:-:S13]  /*2050*/  PLOP3.LUT P1, PT, PT, PT, UP0, 0x80, 0x0 ;  /* 0x000000000000781c */ /* 0x000fda0003f2f008 */
[----:B0-----:R-:W-:Y:S05]  /*2060*/  @P1 BRA `(.L_x_30) ;  /* 0x0000000000041947 */ /* 0x001fea0003800000 */
[----:B------:R-:W-:Y:S01]  /*2070*/  BPT.TRAP 0x1 ;  /* 0x000000040000795c */ /* 0x000fe20000300000 */
.L_x_30:
[----:B------:R-:W-:Y:S01]  /*2080*/  UIADD3 UR10, UR10, 0x1, URZ ;  /* 0x000000010a0a7890 */ /* 0x000fe2000fffe03f */
[C---:B------:R-:W-:Y:S01]  /*2090*/  ISETP.GT.AND P2, PT, R0.reuse, 0x1, PT ;  /* 0x000000010000780c */ /* 0x040fe20003f44270 */
[----:B------:R-:W-:Y:S02]  /*20a0*/  VIADD R3, R3, 0x1 ;  /* 0x0000000103037836 */ /* 0x000fe40000000000 */
[----:B------:R-:W-:Y:S01]  /*20b0*/  UISETP.NE.AND UP0, UPT, UR10, 0x4, UPT ;  /* 0x000000040a00788c */ /* 0x000fe2000bf05270 */
[----:B------:R-:W-:Y:S02]  /*20c0*/  VIADD R0, R0, 0xffffffff ;  /* 0xffffffff00007836 */ /* 0x000fe40000000000 */
[C---:B------:R-:W-:Y:S01]  /*20d0*/  ISETP.NE.AND P1, PT, R3.reuse, 0x4, PT ;  /* 0x000000040300780c */ /* 0x040fe20003f25270 */
[----:B------:R-:W-:Y:S02]  /*20e0*/  USEL UR4, URZ, 0x1, UP0 ;  /* 0x000000013f047887 */ /* 0x000fe40008000000 */
[----:B------:R-:W-:Y:S01]  /*20f0*/  USEL UR10, UR10, URZ, UP0 ;  /* 0x0000003f0a0a7287 */ /* 0x000fe20008000000 */
[----:B------:R-:W-:-:S03]  /*2100*/  SEL R3, R3, RZ, P1 ;  /* 0x000000ff03037207 */ /* 0x000fc60000800000 */
[----:B------:R-:W-:Y:S01]  /*2110*/  LOP3.LUT R6, R6, UR4, RZ, 0x3c, !PT ;  /* 0x0000000406067c12 */ /* 0x000fe2000f8e3cff */
[----:B------:R-:W-:Y:S07]  /*2120*/  @P2 BRA `(.L_x_31) ;  /* 0xfffffff800fc2947 */ /* 0x000fee000383ffff */
.L_x_24:
[----:B01----:R-:W0:Y:S01]  /*2130*/  LDC R0, c[0x0][0x28c] ;  /* 0x0000a300ff007b82 */ /* 0x003e220000000800 */
[----:B------:R1:W-:Y:S01]  /*2140*/  SYNCS.ARRIVE.TRANS64.A1T0 RZ, [R158+UR47], RZ ;  /* 0x000000ff9eff79a7 */ /* 0x0003e2000810002f */
[----:B0-----:R-:W-:-:S13]  /*2150*/  ISETP.GE.AND P1, PT, R0, 0x1, PT ;  /* 0x000000010000780c */ /* 0x001fda0003f26270 */
[----:B-1----:R-:W-:Y:S05]  /*2160*/  @!P1 BRA `(.L_x_32) ;  /* 0x0000000000409947 */ /* 0x002fea0003800000 */
[----:B------:R-:W-:Y:S05]  /*2170*/  @!P0 BRA `(.L_x_33) ;  /* 0x0000000000048947 */ /* 0x000fea0003800000 */
[----:B------:R-:W-:Y:S01]  /*2180*/  BPT.TRAP 0x1 ;  /* 0x000000040000795c */ /* 0x000fe20000300000 */
.L_x_33:
[----:B------:R-:W-:Y:S01]  /*2190*/  ISETP.NE.AND P0, PT, R152, RZ, PT ;  /* 0x000000ff9800720c */ /* 0x000fe20003f05270 */
[----:B------:R-:W-:-:S12]  /*21a0*/  IMAD.U32 R3, RZ, RZ, UR44 ;  /* 0x0000002cff037e24 */ /* 0x000fd8000f8e00ff */
[----:B------:R-:W-:-:S05]  /*21b0*/  VOTEU.ANY UP0, P0 ;  /* 0x00000000003f7886 */ /* 0x000fca0000000100 */
[----:B------:R-:W-:Y:S02]  /*21c0*/  @UP0 UIADD3 UR4, UR48, UR45, URZ ;  /* 0x0000002d30040290 */ /* 0x000fe4000fffe03f */
[----:B------:R-:W-:-:S04]  /*21d0*/  UISETP.GT.U32.AND UP0, UPT, UR41, 0x1, UPT ;  /* 0x000000012900788c */ /* 0x000fc8000bf04070 */
[----:B------:R-:W-:-:S04]  /*21e0*/  IMAD.U32 R0, RZ, RZ, UR4 ;  /* 0x00000004ff007e24 */ /* 0x000fc8000f8e00ff */
[----:B------:R-:W-:-:S05]  /*21f0*/  @P0 IMAD.SHL.U32 R0, R0, 0x8, RZ ;  /* 0x0000000800000824 */ /* 0x000fca00078e00ff */
[----:B------:R-:W-:-:S04]  /*2200*/  @P0 LOP3.LUT R0, R0, 0x18, RZ, 0xc0, !PT ;  /* 0x0000001800000812 */ /* 0x000fc800078ec0ff */
[----:B------:R-:W-:-:S04]  /*2210*/  @P0 IADD3 R0, R3, 0x20, R0 ;  /* 0x0000002003000810 */ /* 0x000fc80007ffe000 */
[----:B------:R-:W-:-:S04]  /*2220*/  @P0 PRMT R0, R153, 0x654, R0 ;  /* 0x0000065499000816 */ /* 0x000fc80000000000 */
[----:B------:R0:W-:Y:S01]  /*2230*/  @P0 SYNCS.ARRIVE.TRANS64.RED.A1T0 RZ, [R0+URZ], RZ ;  /* 0x000000ff00ff09a7 */ /* 0x0001e2000810043f */
[----:B------:R-:W-:-:S13]  /*2240*/  PLOP3.LUT P0, PT, PT, PT, UP0, 0x80, 0x0 ;  /* 0x000000000000781c */ /* 0x000fda0003f0f008 */
[----:B0-----:R-:W-:Y:S05]  /*2250*/  @P0 BRA `(.L_x_32) ;  /* 0x0000000000040947 */ /* 0x001fea0003800000 */
[----:B------:R-:W-:Y:S01]  /*2260*/  BPT.TRAP 0x1 ;  /* 0x000000040000795c */ /* 0x000fe20000300000 */
.L_x_32:
[----:B------:R-:W-:Y:S01]  /*2270*/  SHF.L.U32 R0, R170, 0x1f, RZ ;  /* 0x0000001faa007819 */ /* 0x000fe200000006ff */
[----:B------:R-:W-:Y:S01]  /*2280*/  UIADD3 UR45, UR43, UR45, URZ ;  /* 0x0000002d2b2d7290 */ /* 0x000fe2000fffe03f */
[----:B------:R-:W0:Y:S01]  /*2290*/  LDC R7, c[0x0][0x288] ;  /* 0x0000a200ff077b82 */ /* 0x000e220000000800 */
[----:B------:R-:W-:Y:S02]  /*22a0*/  IMAD.SHL.U32 R8, R156, 0x2, RZ ;  /* 0x000000029c087824 */ /* 0x000fe400078e00ff */
[----:B------:R-:W-:Y:S02]  /*22b0*/  USHF.R.U32.HI UR4, URZ, 0x2, UR45 ;  /* 0x000000023f047899 */ /* 0x000fe4000801162d */
[----:B------:R-:W-:Y:S01]  /*22c0*/  UISETP.GT.U32.AND UP0, UPT, UR45, 0x3, UPT ;  /* 0x000000032d00788c */ /* 0x000fe2000bf04070 */
[----:B------:R-:W-:Y:S01]  /*22d0*/  SHF.R.S32.HI R9, RZ, 0x1f, R8 ;  /* 0x0000001fff097819 */ /* 0x000fe20000011408 */
[----:B------:R-:W-:Y:S01]  /*22e0*/  ULOP3.LUT UR4, UR4, 0x1, URZ, 0xc0, !UPT ;  /* 0x0000000104047892 */ /* 0x000fe2000f8ec03f */
[----:B------:R-:W1:Y:S01]  /*22f0*/  SYNCS.PHASECHK.TRANS64.TRYWAIT P0, [R157+UR46+0x10], R0 ;  /* 0x000010009d0075a7 */ /* 0x000e62000800016e */
[----:B------:R-:W-:-:S02]  /*2300*/  UISETP.LT.U32.AND UP0, UPT, UR43, 0x4, UP0 ;  /* 0x000000042b00788c */ /* 0x000fc40008701070 */
[----:B------:R-:W-:Y:S02]  /*2310*/  UISETP.NE.U32.AND UP1, UPT, UR4, 0x1, UPT ;  /* 0x000000010400788c */ /* 0x000fe4000bf25070 */
[----:B------:R-:W-:Y:S02]  /*2320*/  USEL UR5, URZ, 0x1, !UP0 ;  /* 0x000000013f057887 */ /* 0x000fe4000c000000 */
[----:B------:R-:W-:Y:S02]  /*2330*/  UISETP.GT.U32.AND UP1, UPT, UR43, 0x3, !UP1 ;  /* 0x000000032b00788c */ /* 0x000fe4000cf24070 */
[----:B------:R-:W-:Y:S02]  /*2340*/  ULOP3.LUT UR45, UR45, 0x3, URZ, 0xc0, !UPT ;  /* 0x000000032d2d7892 */ /* 0x000fe4000f8ec03f */
[----:B------:R-:W-:-:S04]  /*2350*/  USEL UR4, URZ, 0x1, !UP1 ;  /* 0x000000013f047887 */ /* 0x000fc8000c800000 */
[----:B------:R-:W-:Y:S01]  /*2360*/  ULOP3.LUT UR49, UR4, UR49, UR5, 0x96, !UPT ;  /* 0x0000003104317292 */ /* 0x000fe2000f8e9605 */
[----:B01----:R-:W-:Y:S11]  /*2370*/  @!P0 BRA `(.L_x_34) ;  /* 0x0000009400608947 */ /* 0x003ff60003800000 */
.L_x_316:
[----:B------:R-:W-:Y:S01]  /*2380*/  IMAD.SHL.U32 R4, R18, 0x40, RZ ;  /* 0x0000004012047824 */ /* 0x000fe200078e00ff */
[----:B------:R-:W-:Y:S01]  /*2390*/  ULDC UR6, c[0x0][0x284] ;  /* 0x0000a10000067ab9 */ /* 0x000fe20000000800 */
[----:B------:R-:W-:Y:S01]  /*23a0*/  IMAD.SHL.U32 R12, R2, 0x100, RZ ;  /* 0x00000100020c7824 */ /* 0x000fe200078e00ff */
[----:B------:R-:W-:Y:S01]  /*23b0*/  SHF.R.S32.HI R165, RZ, 0x1f, R19 ;  /* 0x0000001fffa57819 */ /* 0x000fe20000011413 */
[----:B------:R-:W-:Y:S01]  /*23c0*/  ULDC.64 UR4, c[0x0][0x5d0] ;  /* 0x0001740000047ab9 */ /* 0x000fe20000000a00 */
[----:B------:R-:W-:Y:S01]  /*23d0*/  ISETP.GE.AND P0, PT, R4, UR6, PT ;  /* 0x0000000604007c0c */ /* 0x000fe2000bf06270 */
[----:B------:R-:W-:Y:S01]  /*23e0*/  IMAD.WIDE.U32 R2, R19, UR4, R8 ;  /* 0x0000000413027c25 */ /* 0x000fe2000f8e0008 */
[----:B------:R-:W-:Y:S02]  /*23f0*/  SHF.R.S32.HI R13, RZ, 0x1f, R12 ;  /* 0x0000001fff0d7819 */ /* 0x000fe4000001140c */
[C---:B------:R-:W-:Y:S01]  /*2400*/  ISETP.GE.OR P0, PT, R12.reuse, R7, P0 ;  /* 0x000000070c00720c */ /* 0x040fe20000706670 */
[----:B0-----:R-:W-:Y:S01]  /*2410*/  IMAD R0, R165, UR4, RZ ;  /* 0x00000004a5007c24 */ /* 0x001fe2000f8e02ff */
[----:B------:R-:W-:-:S03]  /*2420*/  IADD3 R2, P1, R12, R2, RZ ;  /* 0x000000020c027210 */ /* 0x000fc60007f3e0ff */
[----:B------:R-:W-:-:S05]  /*2430*/  IMAD R5, R19, UR5, R0 ;  /* 0x0000000513057c24 */ /* 0x000fca000f8e0200 */
[----:B------:R-:W-:-:S03]  /*2440*/  IADD3.X R3, R13, R3, R5, P1, !PT ;  /* 0x000000030d037210 */ /* 0x000fc60000ffe405 */
[----:B------:R-:W-:Y:S05]  /*2450*/  @P0 BRA `(.L_x_35) ;  /* 0x0000007c00040947 */ /* 0x000fea0003800000 */
[----:B------:R-:W0:Y:S01]  /*2460*/  LDC.64 R10, c[0x0][0x5c8] ;  /* 0x00017200ff0a7b82 */ /* 0x000e220000000a00 */
[----:B-----5:R-:W-:Y:S01]  /*2470*/  FSETP.NEU.AND P0, PT, R22, RZ, PT ;  /* 0x000000ff1600720b */ /* 0x020fe20003f0d000 */
[----:B------:R-:W-:Y:S01]  /*2480*/  IMAD R5, R156, -0x2, R7 ;  /* 0xfffffffe9c057824 */ /* 0x000fe200078e0207 */
[----:B------:R-:W-:Y:S01]  /*2490*/  BSSY B0, `(.L_x_35) ;  /* 0x00007bd000007945 */ /* 0x000fe20003800000 */
[----:B------:R-:W-:-:S04]  /*24a0*/  IMAD.WIDE R162, R18, 0x40, R154 ;  /* 0x0000004012a27825 */ /* 0x000fc800078e029a */
[----:B------:R-:W-:Y:S02]  /*24b0*/  IMAD.IADD R0, R5, 0x1, -R12 ;  /* 0x0000000105007824 */ /* 0x000fe400078e0a0c */
[----:B------:R-:W-:-:S03]  /*24c0*/  IMAD.IADD R4, R161, 0x1, -R4 ;  /* 0x00000001a1047824 */ /* 0x000fc600078e0a04 */
[----:B------:R-:W-:-:S04]  /*24d0*/  ISETP.GT.AND P2, PT, R0, RZ, PT ;  /* 0x000000ff0000720c */ /* 0x000fc80003f44270 */
[----:B------:R-:W-:Y:S01]  /*24e0*/  ISETP.GT.AND P1, PT, R4, RZ, P2 ;  /* 0x000000ff0400720c */ /* 0x000fe20001724270 */
[-C--:B0-----:R-:W-:Y:S02]  /*24f0*/  IMAD R5, R163, R10.reuse, RZ ;  /* 0x0000000aa3057224 */ /* 0x081fe400078e02ff */
[----:B------:R-:W-:-:S04]  /*2500*/  IMAD.WIDE.U32 R172, R162, R10, R2 ;  /* 0x0000000aa2ac7225 */ /* 0x000fc800078e0002 */
[----:B------:R-:W-:-:S04]  /*2510*/  IMAD R5, R162, R11, R5 ;  /* 0x0000000ba2057224 */ /* 0x000fc800078e0205 */
[----:B------:R-:W-:Y:S01]  /*2520*/  IMAD.IADD R175, R173, 0x1, R5 ;  /* 0x00000001adaf7824 */ /* 0x000fe200078e0205 */
[----:B------:R-:W-:Y:S06]  /*2530*/  @!P0 BRA `(.L_x_36) ;  /* 0x0000005400a08947 */ /* 0x000fec0003800000 */
[----:B------:R-:W0:Y:S01]  /*2540*/  LDC.64 R20, c[0x0][0x5b8] ;  /* 0x00016e00ff147b82 */ /* 0x000e220000000a00 */
[----:B------:R-:W-:-:S07]  /*2550*/  ULDC.64 UR4, c[0x0][0x5c0] ;  /* 0x0001700000047ab9 */ /* 0x000fce0000000a00 */
[----:B------:R-:W1:Y:S08]  /*2560*/  LDC.64 R166, c[0x0][0x5b0] ;  /* 0x00016c00ffa67b82 */ /* 0x000e700000000a00 */
[----:B------:R-:W2:Y:S01]  /*2570*/  LDC.64 R14, c[0x0][0x5a8] ;  /* 0x00016a00ff0e7b82 */ /* 0x000ea20000000a00 */
[-C--:B0-----:R-:W-:Y:S02]  /*2580*/  IMAD R6, R165, R20.reuse, RZ ;  /* 0x00000014a5067224 */ /* 0x081fe400078e02ff */
[----:B------:R-:W-:-:S04]  /*2590*/  IMAD.WIDE.U32 R2, R19, R20, R8 ;  /* 0x0000001413027225 */ /* 0x000fc800078e0008 */
[----:B------:R-:W-:Y:S01]  /*25a0*/  IMAD R171, R19, R21, R6 ;  /* 0x0000001513ab7224 */ /* 0x000fe200078e0206 */
[----:B------:R-:W-:Y:S01]  /*25b0*/  IADD3 R164, P0, R12, R2, RZ ;  /* 0x000000020ca47210 */ /* 0x000fe20007f1e0ff */
[----:B-1----:R-:W-:-:S03]  /*25c0*/  IMAD R2, R163, R166, RZ ;  /* 0x000000a6a3027224 */ /* 0x002fc600078e02ff */
[----:B------:R-:W-:Y:S01]  /*25d0*/  IADD3.X R165, R13, R3, R171, P0, !PT ;  /* 0x000000030da57210 */ /* 0x000fe200007fe4ab */
[C---:B------:R-:W-:Y:S02]  /*25e0*/  IMAD R173, R162.reuse, R167, R2 ;  /* 0x000000a7a2ad7224 */ /* 0x040fe400078e0202 */
[----:B------:R-:W-:-:S04]  /*25f0*/  IMAD.WIDE.U32 R2, R162, R166, R164 ;  /* 0x000000a6a2027225 */ /* 0x000fc800078e00a4 */
[----:B------:R-:W-:Y:S01]  /*2600*/  IMAD.IADD R3, R3, 0x1, R173 ;  /* 0x0000000103037824 */ /* 0x000fe200078e02ad */
[----:B--2---:R-:W-:-:S04]  /*2610*/  LEA R6, P0, R2, R14, 0x1 ;  /* 0x0000000e02067211 */ /* 0x004fc800078008ff */
[----:B------:R-:W-:-:S05]  /*2620*/  LEA.HI.X R7, R2, R15, R3, 0x1, P0 ;  /* 0x0000000f02077211 */ /* 0x000fca00000f0c03 */
[----:B------:R0:W2:Y:S01]  /*2630*/  @P1 LDG.E.LTC128B.U16 R5, desc[UR50][R6.64] ;  /* 0x0000003206051981 */ /* 0x0000a2000c1e1520 */
[----:B------:R-:W-:Y:S01]  /*2640*/  IMAD.WIDE.U32 R2, R162, R166, R12 ;  /* 0x000000a6a2027225 */ /* 0x000fe200078e000c */
[----:B------:R-:W-:Y:S02]  /*2650*/  BSSY B1, `(.L_x_37) ;  /* 0x0000014000017945 */ /* 0x000fe40003800000 */
[----:B------:R-:W-:-:S04]  /*2660*/  IADD3 R168, P0, R8, R2, RZ ;  /* 0x0000000208a87210 */ /* 0x000fc80007f1e0ff */
[----:B------:R-:W-:Y:S02]  /*2670*/  IADD3.X R169, R9, R173, R3, P0, !PT ;  /* 0x000000ad09a97210 */ /* 0x000fe400007fe403 */
[----:B------:R-:W-:Y:S01]  /*2680*/  LEA R2, P0, R172, UR4, 0x1 ;  /* 0x00000004ac027c11 */ /* 0x000fe2000f8008ff */
[----:B------:R-:W-:-:S03]  /*2690*/  IMAD.WIDE.U32 R168, R19, R20, R168 ;  /* 0x0000001413a87225 */ /* 0x000fc600078e00a8 */
[----:B------:R-:W-:Y:S02]  /*26a0*/  LEA.HI.X R3, R172, UR5, R175, 0x1, P0 ;  /* 0x00000005ac037c11 */ /* 0x000fe400080f0caf */
[----:B------:R-:W-:Y:S01]  /*26b0*/  ISETP.GT.AND P0, PT, R0, 0x1, PT ;  /* 0x000000010000780c */ /* 0x000fe20003f04270 */
[----:B0-----:R-:W-:Y:S01]  /*26c0*/  IMAD.IADD R7, R171, 0x1, R169 ;  /* 0x00000001ab077824 */ /* 0x001fe200078e02a9 */
[----:B------:R-:W-:Y:S02]  /*26d0*/  LEA R6, P4, R168, R14, 0x1 ;  /* 0x0000000ea8067211 */ /* 0x000fe400078808ff */
[----:B------:R-:W-:Y:S02]  /*26e0*/  ISETP.GT.AND P3, PT, R4, RZ, P0 ;  /* 0x000000ff0400720c */ /* 0x000fe40000764270 */
[----:B------:R-:W-:Y:S01]  /*26f0*/  LEA.HI.X R7, R168, R15, R7, 0x1, P4 ;  /* 0x0000000fa8077211 */ /* 0x000fe200020f0c07 */
[C---:B------:R-:W-:Y:S01]  /*2700*/  IMAD.SHL.U32 R168, R166.reuse, 0x8, RZ ;  /* 0x00000008a6a87824 */ /* 0x040fe200078e00ff */
[----:B------:R-:W-:Y:S01]  /*2710*/  SHF.L.U64.HI R169, R166, 0x3, R167 ;  /* 0x00000003a6a97819 */ /* 0x000fe200000102a7 */
[----:B--2---:R-:W-:-:S05]  /*2720*/  HADD2.F32 R21, -RZ, R5.H0_H0 ;  /* 0x20000005ff157230 */ /* 0x004fca0000004100 */
[----:B------:R-:W-:-:S04]  /*2730*/  FMUL R21, R21, R22 ;  /* 0x0000001615157220 */ /* 0x000fc80000400000 */
[----:B------:R-:W-:-:S05]  /*2740*/  FFMA R21, R24, R23, R21 ;  /* 0x0000001718157223 */ /* 0x000fca0000000015 */
[----:B------:R-:W-:-:S05]  /*2750*/  F2FP.F16.F32.PACK_AB R21, RZ, R21 ;  /* 0x00000015ff15723e */ /* 0x000fca00000000ff */
[----:B------:R0:W-:Y:S01]  /*2760*/  @P1 STG.E.U16 desc[UR50][R2.64], R21 ;  /* 0x0000001502001986 */ /* 0x0001e2000c101532 */
[----:B------:R-:W-:Y:S05]  /*2770*/  @!P3 BRA `(.L_x_38) ;  /* 0x000000000004b947 */ /* 0x000fea0003800000 */
[----:B------:R1:W5:Y:S02]  /*2780*/  LDG.E.LTC128B.U16 R5, desc[UR50][R6.64+0x2] ;  /* 0x0000023206057981 */ /* 0x000364000c1e1520 */
.L_x_38:
[----:B------:R-:W-:Y:S05]  /*2790*/  BSYNC B1 ;  /* 0x0000000000017941 */ /* 0x000fea0003800000 */
.L_x_37:
[----:B0----5:R-:W-:Y:S01]  /*27a0*/  HADD2.F32 R21, -RZ, R5.H0_H0 ;  /* 0x20000005ff157230 */ /* 0x021fe20000004100 */
[----:B------:R-:W-:Y:S01]  /*27b0*/  ISETP.GT.AND P2, PT, R4, 0x8, P2 ;  /* 0x000000080400780c */ /* 0x000fe20001744270 */
[----:B------:R-:W-:-:S04]  /*27c0*/  IMAD.WIDE.U32 R168, R162, R166, R168 ;  /* 0x000000a6a2a87225 */ /* 0x000fc800078e00a8 */
[----:B------:R-:W-:Y:S01]  /*27d0*/  FMUL R18, R21, R22 ;  /* 0x0000001615127220 */ /* 0x000fe20000400000 */
[----:B------:R-:W-:Y:S01]  /*27e0*/  IMAD.IADD R173, R173, 0x1, R169 ;  /* 0x00000001adad7824 */ /* 0x000fe200078e02a9 */
[----:B------:R-:W-:Y:S02]  /*27f0*/  IADD3 R21, P1, R164, R168, RZ ;  /* 0x000000a8a4157210 */ /* 0x000fe40007f3e0ff */
[----:B------:R-:W-:-:S03]  /*2800*/  FFMA R18, R25, R23, R18 ;  /* 0x0000001719127223 */ /* 0x000fc60000000012 */
[----:B------:R-:W-:Y:S01]  /*2810*/  IMAD.X R164, R173, 0x1, R165, P1 ;  /* 0x00000001ada47824 */ /* 0x000fe200008e06a5 */
[C---:B------:R-:W-:Y:S02]  /*2820*/  LEA R24, P1, R21.reuse, R14, 0x1 ;  /* 0x0000000e15187211 */ /* 0x040fe400078208ff */
[----:B------:R-:W-:Y:S02]  /*2830*/  F2FP.F16.F32.PACK_AB R18, RZ, R18 ;  /* 0x00000012ff12723e */ /* 0x000fe400000000ff */
[----:B------:R-:W-:Y:S02]  /*2840*/  LEA.HI.X R25, R21, R15, R164, 0x1, P1 ;  /* 0x0000000f15197211 */ /* 0x000fe400008f0ca4 */
[----:B------:R-:W-:Y:S02]  /*2850*/  PRMT R21, R18, 0x7610, R21 ;  /* 0x0000761012157816 */ /* 0x000fe40000000015 */
[----:B------:R-:W-:-:S03]  /*2860*/  PRMT R18, R5, 0x7610, R18 ;  /* 0x0000761005127816 */ /* 0x000fc60000000012 */
[----:B------:R0:W-:Y:S04]  /*2870*/  @P3 STG.E.U16 desc[UR50][R2.64+0x2], R21 ;  /* 0x0000021502003986 */ /* 0x0001e8000c101532 */
[----:B------:R-:W2:Y:S01]  /*2880*/  @P2 LDG.E.LTC128B.U16 R18, desc[UR50][R24.64] ;  /* 0x0000003218122981 */ /* 0x000ea2000c1e1520 */
[----:B------:R-:W-:Y:S01]  /*2890*/  IADD3 R8, P1, P3, R8, R168, R12 ;  /* 0x000000a808087210 */ /* 0x000fe20007b3e00c */
[----:B------:R-:W-:Y:S01]  /*28a0*/  BSSY B1, `(.L_x_39) ;  /* 0x0000011000017945 */ /* 0x000fe20003800000 */
[C---:B------:R-:W-:Y:S02]  /*28b0*/  SHF.L.U64.HI R11, R10.reuse, 0x4, R11 ;  /* 0x000000040a0b7819 */ /* 0x040fe4000001020b */
[----:B------:R-:W-:Y:S02]  /*28c0*/  IADD3.X R9, R9, R173, R13, P1, P3 ;  /* 0x000000ad09097210 */ /* 0x000fe40000fe640d */
[----:B------:R-:W-:-:S02]  /*28d0*/  LEA R10, P1, R10, R2, 0x4 ;  /* 0x000000020a0a7211 */ /* 0x000fc400078220ff */
[----:B------:R-:W-:Y:S01]  /*28e0*/  ISETP.GT.AND P0, PT, R4, 0x8, P0 ;  /* 0x000000080400780c */ /* 0x000fe20000704270 */
[----:B0-----:R-:W-:-:S04]  /*28f0*/  IMAD.WIDE.U32 R20, R19, R20, R8 ;  /* 0x0000001413147225 */ /* 0x001fc800078e0008 */
[----:B------:R-:W-:Y:S01]  /*2900*/  IMAD.X R11, R11, 0x1, R3, P1 ;  /* 0x000000010b0b7824 */ /* 0x000fe200008e0603 */
[----:B------:R-:W-:Y:S01]  /*2910*/  LEA R8, P3, R20, R14, 0x1 ;  /* 0x0000000e14087211 */ /* 0x000fe200078608ff */
[----:B------:R-:W-:-:S05]  /*2920*/  IMAD.IADD R9, R171, 0x1, R21 ;  /* 0x00000001ab097824 */ /* 0x000fca00078e0215 */
[----:B------:R-:W-:Y:S01]  /*2930*/  LEA.HI.X R9, R20, R15, R9, 0x1, P3 ;  /* 0x0000000f14097211 */ /* 0x000fe200018f0c09 */
[----:B--2---:R-:W-:-:S05]  /*2940*/  HADD2.F32 R5, -RZ, R18.H0_H0 ;  /* 0x20000012ff057230 */ /* 0x004fca0000004100 */
[----:B------:R-:W-:-:S04]  /*2950*/  FMUL R5, R5, R22 ;  /* 0x0000001605057220 */ /* 0x000fc80000400000 */
[----:B------:R-:W-:-:S05]  /*2960*/  FFMA R5, R26, R23, R5 ;  /* 0x000000171a057223 */ /* 0x000fca0000000005 */
[----:B------:R-:W-:-:S05]  /*2970*/  F2FP.F16.F32.PACK_AB R5, RZ, R5 ;  /* 0x00000005ff05723e */ /* 0x000fca00000000ff */
[----:B------:R0:W-:Y:S01]  /*2980*/  @P2 STG.E.U16 desc[UR50][R10.64], R5 ;  /* 0x000000050a002986 */ /* 0x0001e2000c101532 */
[----:B------:R-:W-:Y:S05]  /*2990*/  @!P0 BRA `(.L_x_40) ;  /* 0x0000000000048947 */ /* 0x000fea0003800000 */
[----:B------:R2:W5:Y:S02]  /*29a0*/  LDG.E.LTC128B.U16 R18, desc[UR50][R8.64+0x2] ;  /* 0x0000023208127981 */ /* 0x000564000c1e1520 */
.L_x_40:
[----:B------:R-:W-:Y:S05]  /*29b0*/  BSYNC B1 ;  /* 0x0000000000017941 */ /* 0x000fea0003800000 */
.L_x_39:
[----:B0----5:R-:W-:Y:S01]  /*29c0*/  HADD2.F32 R5, -RZ, R18.H0_H0 ;  /* 0x20000012ff057230 */ /* 0x021fe20000004100 */
[----:B------:R-:W-:Y:S01]  /*29d0*/  ISETP.GT.AND P1, PT, R0, 0x8, PT ;  /* 0x000000080000780c */ /* 0x000fe20003f24270 */
[----:B------:R-:W-:Y:S03]  /*29e0*/  BSSY B1, `(.L_x_41) ;  /* 0x0000008000017945 */ /* 0x000fe60003800000 */
[----:B------:R-:W-:Y:S01]  /*29f0*/  FMUL R12, R5, R22 ;  /* 0x00000016050c7220 */ /* 0x000fe20000400000 */
[----:B------:R-:W-:-:S03]  /*2a00*/  ISETP.GT.AND P2, PT, R4, RZ, P1 ;  /* 0x000000ff0400720c */ /* 0x000fc60000f44270 */
[----:B------:R-:W-:-:S05]  /*2a10*/  FFMA R12, R27, R23, R12 ;  /* 0x000000171b0c7223 */ /* 0x000fca000000000c */
[----:B------:R-:W-:-:S05]  /*2a20*/  F2FP.F16.F32.PACK_AB R12, RZ, R12 ;  /* 0x0000000cff0c723e */ /* 0x000fca00000000ff */
[----:B------:R0:W-:Y:S01]  /*2a30*/  @P0 STG.E.U16 desc[UR50][R10.64+0x2], R12 ;  /* 0x0000020c0a000986 */ /* 0x0001e2000c101532 */
[----:B------:R-:W-:Y:S05]  /*2a40*/  @!P2 BRA `(.L_x_42) ;  /* 0x000000000004a947 */ /* 0x000fea0003800000 */
[----:B------:R3:W5:Y:S02]  /*2a50*/  LDG.E.LTC128B.U16 R18, desc[UR50][R6.64+0x10] ;  /* 0x0000103206127981 */ /* 0x000764000c1e1520 */
.L_x_42:
[----:B------:R-:W-:Y:S05]  /*2a60*/  BSYNC B1 ;  /* 0x0000000000017941 */ /* 0x000fea0003800000 */
.L_x_41:
[----:B-----5:R-:W-:Y:S01]  /*2a70*/  HADD2.F32 R5, -RZ, R18.H0_H0 ;  /* 0x20000012ff057230 */ /* 0x020fe20000004100 */
        /* <DEDUP_REMOVED lines=9> */
.L_x_44:
[----:B------:R-:W-:Y:S05]  /*2b10*/  BSYNC B1 ;  /* 0x0000000000017941 */ /* 0x000fea0003800000 */
.L_x_43:
[----:B----45:R-:W-:Y:S01]  /*2b20*/  HADD2.F32 R5, -RZ, R18.H0_H0 ;  /* 0x20000012ff057230 */ /* 0x030fe20000004100 */
[----:B------:R-:W-:Y:S01]  /*2b30*/  ISETP.GT.AND P1, PT, R4, 0x8, P1 ;  /* 0x000000080400780c */ /* 0x000fe20000f24270 */
[----:B------:R-:W-:Y:S03]  /*2b40*/  BSSY B1, `(.L_x_45) ;  /* 0x0000007000017945 */ /* 0x000fe60003800000 */
[----:B0-----:R-:W-:-:S04]  /*2b50*/  FMUL R12, R5, R22 ;  /* 0x00000016050c7220 */ /* 0x001fc80000400000 */
[----:B------:R-:W-:-:S05]  /*2b60*/  FFMA R12, R29, R23, R12 ;  /* 0x000000171d0c7223 */ /* 0x000fca000000000c */
[----:B------:R-:W-:-:S05]  /*2b70*/  F2FP.F16.F32.PACK_AB R12, RZ, R12 ;  /* 0x0000000cff0c723e */ /* 0x000fca00000000ff */
[----:B------:R0:W-:Y:S01]  /*2b80*/  @P3 STG.E.U16 desc[UR50][R2.64+0x12], R12 ;  /* 0x0000120c02003986 */ /* 0x0001e2000c101532 */
[----:B------:R-:W-:Y:S05]  /*2b90*/  @!P1 BRA `(.L_x_46) ;  /* 0x0000000000049947 */ /* 0x000fea0003800000 */
[----:B------:R4:W5:Y:S02]  /*2ba0*/  LDG.E.LTC128B.U16 R18, desc[UR50][R8.64+0x10] ;  /* 0x0000103208127981 */ /* 0x000964000c1e1520 */
.L_x_46:
[----:B------:R-:W-:Y:S05]  /*2bb0*/  BSYNC B1 ;  /* 0x0000000000017941 */ /* 0x000fea0003800000 */
.L_x_45:
[----:B-----5:R-:W-:Y:S01]  /*2bc0*/  HADD2.F32 R5, -RZ, R18.H0_H0 ;  /* 0x20000012ff057230 */ /* 0x020fe20000004100 */
[----:B------:R-:W-:Y:S01]  /*2bd0*/  ISETP.GT.AND P0, PT, R4, 0x8, P0 ;  /* 0x000000080400780c */ /* 0x000fe20000704270 */
[----:B------:R-:W-:Y:S03]  /*2be0*/  BSSY B1, `(.L_x_47) ;  /* 0x0000007000017945 */ /* 0x000fe60003800000 */
[----:B------:R-:W-:-:S04]  /*2bf0*/  FMUL R5, R5, R22 ;  /* 0x0000001605057220 */ /* 0x000fc80000400000 */
[----:B------:R-:W-:-:S05]  /*2c00*/  FFMA R5, R30, R23, R5 ;  /* 0x000000171e057223 */ /* 0x000fca0000000005 */
[----:B------:R-:W-:-:S05]  /*2c10*/  F2FP.F16.F32.PACK_AB R5, RZ, R5 ;  /* 0x00000005ff05723e */ /* 0x000fca00000000ff */
[----:B------:R0:W-:Y:S01]  /*2c20*/  @P1 STG.E.U16 desc[UR50][R10.64+0x10], R5 ;  /* 0x000010050a001986 */ /* 0x0001e2000c101532 */
[----:B------:R-:W-:Y:S05]  /*2c30*/  @!P0 BRA `(.L_x_48) ;  /* 0x0000000000048947 */ /* 0x000fea0003800000 */
[----:B------:R0:W5:Y:S02]  /*2c40*/  LDG.E.LTC128B.U16 R18, desc[UR50][R8.64+0x12] ;  /* 0x0000123208127981 */ /* 0x000164000c1e1520 */
.L_x_48:
[----:B------:R-:W-:Y:S05]  /*2c50*/  BSYNC B1 ;  /* 0x0000000000017941 */ /* 0x000fea0003800000 */
.L_x_47:
        /* <DEDUP_REMOVED lines=10> */
.L_x_50:
[----:B------:R-:W-:Y:S05]  /*2d00*/  BSYNC B1 ;  /* 0x0000000000017941 */ /* 0x000fea0003800000 */
.L_x_49:
        /* <DEDUP_REMOVED lines=10> */
.L_x_52:
[----:B------:R-:W-:Y:S05]  /*2db0*/  BSYNC B1 ;  /* 0x0000000000017941 */ /* 0x000fea0003800000 */
.L_x_51:
[----:B0----5:R-:W-:Y:S01]  /*2dc0*/  HADD2.F32 R5, -RZ, R18.H0_H0 ;  /* 0x20000012ff057230 */ /* 0x021fe20000004100 */
        /* <DEDUP_REMOVED lines=8> */
.L_x_54:
[----:B------:R-:W-:Y:S05]  /*2e50*/  BSYNC B1 ;  /* 0x0000000000017941 */ /* 0x000fea0003800000 */
.L_x_53:
        /* <DEDUP_REMOVED lines=9> */
.L_x_56:
[----:B------:R-:W-:Y:S05]  /*2ef0*/  BSYNC B1 ;  /* 0x0000000000017941 */ /* 0x000fea0003800000 */
.L_x_55:
        /* <DEDUP_REMOVED lines=10> */
.L_x_58:
[----:B------:R-:W-:Y:S05]  /*2fa0*/  BSYNC B1 ;  /* 0x0000000000017941 */ /* 0x000fea0003800000 */
.L_x_57:
        /* <DEDUP_REMOVED lines=10> */
.L_x_60:
[----:B------:R-:W-:Y:S05]  /*3050*/  BSYNC B1 ;  /* 0x0000000000017941 */ /* 0x000fea0003800000 */
.L_x_59:
        /* <DEDUP_REMOVED lines=9> */
.L_x_62:
[----:B------:R-:W-:Y:S05]  /*30f0*/  BSYNC B1 ;  /* 0x0000000000017941 */ /* 0x000fea0003800000 */
.L_x_61:
        /* <DEDUP_REMOVED lines=9> */
.L_x_64:
[----:B------:R-:W-:Y:S05]  /*3190*/  BSYNC B1 ;  /* 0x0000000000017941 */ /* 0x000fea0003800000 */
.L_x_63:
        /* <DEDUP_REMOVED lines=10> */
.L_x_66:
[----:B------:R-:W-:Y:S05]  /*3240*/  BSYNC B1 ;  /* 0x0000000000017941 */ /* 0x000fea0003800000 */
.L_x_65:
        /* <DEDUP_REMOVED lines=10> */
.L_x_68:
[----:B------:R-:W-:Y:S05]  /*32f0*/  BSYNC B1 ;  /* 0x0000000000017941 */ /* 0x000fea0003800000 */
.L_x_67:
        /* <DEDUP_REMOVED lines=9> */
.L_x_70:
[----:B------:R-:W-:Y:S05]  /*3390*/  BSYNC B1 ;  /* 0x0000000000017941 */ /* 0x000fea0003800000 */
.L_x_69:
        /* <DEDUP_REMOVED lines=9> */
.L_x_72:
[----:B------:R-:W-:Y:S05]  /*3430*/  BSYNC B1 ;  /* 0x0000000000017941 */ /* 0x000fea0003800000 */
.L_x_71:
        /* <DEDUP_REMOVED lines=10> */
.L_x_74:
[----:B------:R-:W-:Y:S05]  /*34e0*/  BSYNC B1 ;  /* 0x0000000000017941 */ /* 0x000fea0003800000 */
.L_x_73:
        /* <DEDUP_REMOVED lines=10> */
.L_x_76:
[----:B------:R-:W-:Y:S05]  /*3590*/  BSYNC B1 ;  /* 0x0000000000017941 */ /* 0x000fea0003800000 */
.L_x_75:
        /* <DEDUP_REMOVED lines=9> */
.L_x_78:
[----:B------:R-:W-:Y:S05]  /*3630*/  BSYNC B1 ;  /* 0x0000000000017941 */ /* 0x000fea0003800000 */
.L_x_77:
        /* <DEDUP_REMOVED lines=9> */
.L_x_80:
[----:B------:R-:W-:Y:S05]  /*36d0*/  BSYNC B1 ;  /* 0x0000000000017941 */ /* 0x000fea0003800000 */
.L_x_79:
        /* <DEDUP_REMOVED lines=10> */
.L_x_82:
[----:B------:R-:W-:Y:S05]  /*3780*/  BSYNC B1 ;  /* 0x0000000000017941 */ /* 0x000fea0003800000 */
.L_x_81:
        /* <DEDUP_REMOVED lines=10> */
.L_x_84:
[----:B------:R-:W-:Y:S05]  /*3830*/  BSYNC B1 ;  /* 0x0000000000017941 */ /* 0x000fea0003800000 */
.L_x_83:
        /* <DEDUP_REMOVED lines=9> */
.L_x_86:
[----:B------:R-:W-:Y:S05]  /*38d0*/  BSYNC B1 ;  /* 0x0000000000017941 */ /* 0x000fea0003800000 */
.L_x_85:
        /* <DEDUP_REMOVED lines=9> */
.L_x_88:
[----:B------:R-:W-:Y:S05]  /*3970*/  BSYNC B1 ;  /* 0x0000000000017941 */ /* 0x000fea0003800000 */
.L_x_87:
        /* <DEDUP_REMOVED lines=10> */
.L_x_90:
[----:B------:R-:W-:Y:S05]  /*3a20*/  BSYNC B1 ;  /* 0x0000000000017941 */ /* 0x000fea0003800000 */
.L_x_89:
        /* <DEDUP_REMOVED lines=10> */
.L_x_92:
[----:B------:R-:W-:Y:S05]  /*3ad0*/  BSYNC B1 ;  /* 0x0000000000017941 */ /* 0x000fea0003800000 */
.L_x_91:
        /* <DEDUP_REMOVED lines=9> */
.L_x_94:
[----:B------:R-:W-:Y:S05]  /*3b70*/  BSYNC B1 ;  /* 0x0000000000017941 */ /* 0x000fea0003800000 */
.L_x_93:
        /* <DEDUP_REMOVED lines=9> */
.L_x_96:
[----:B------:R-:W-:Y:S05]  /*3c10*/  BSYNC B1 ;  /* 0x0000000000017941 */ /* 0x000fea0003800000 */
.L_x_95:
        /* <DEDUP_REMOVED lines=10> */
.L_x_98:
[----:B------:R-:W-:Y:S05]  /*3cc0*/  BSYNC B1 ;  /* 0x0000000000017941 */ /* 0x000fea0003800000 */
.L_x_97:
        /* <DEDUP_REMOVED lines=10> */
.L_x_100:
[----:B------:R-:W-:Y:S05]  /*3d70*/  BSYNC B1 ;  /* 0x0000000000017941 */ /* 0x000fea0003800000 */
.L_x_99:
        /* <DEDUP_REMOVED lines=9> */
.L_x_102:
[----:B------:R-:W-:Y:S05]  /*3e10*/  BSYNC B1 ;  /* 0x0000000000017941 */ /* 0x000fea0003800000 */
.L_x_101:
        /* <DEDUP_REMOVED lines=9> */
.L_x_104:
[----:B------:R-:W-:Y:S05]  /*3eb0*/  BSYNC B1 ;  /* 0x0000000000017941 */ /* 0x000fea0003800000 */
.L_x_103:
        /* <DEDUP_REMOVED lines=10> */
.L_x_106:
[----:B------:R-:W-:Y:S05]  /*3f60*/  BSYNC B1 ;  /* 0x0000000000017941 */ /* 0x000fea0003800000 */
.L_x_105:
        /* <DEDUP_REMOVED lines=10> */
.L_x_108:
[----:B------:R-:W-:Y:S05]  /*4010*/  BSYNC B1 ;  /* 0x0000000000017941 */ /* 0x000fea0003800000 */
.L_x_107:
        /* <DEDUP_REMOVED lines=9> */
.L_x_110:
[----:B------:R-:W-:Y:S05]  /*40b0*/  BSYNC B1 ;  /* 0x0000000000017941 */ /* 0x000fea0003800000 */
.L_x_109:
        /* <DEDUP_REMOVED lines=9> */
.L_x_112:
[----:B------:R-:W-:Y:S05]  /*4150*/  BSYNC B1 ;  /* 0x0000000000017941 */ /* 0x000fea0003800000 */
.L_x_111:
        /* <DEDUP_REMOVED lines=10> */
.L_x_114:
[----:B------:R-:W-:Y:S05]  /*4200*/  BSYNC B1 ;  /* 0x0000000000017941 */ /* 0x000fea0003800000 */
.L_x_113:
        /* <DEDUP_REMOVED lines=10> */
.L_x_116:
[----:B------:R-:W-:Y:S05]  /*42b0*/  BSYNC B1 ;  /* 0x0000000000017941 */ /* 0x000fea0003800000 */
.L_x_115:
        /* <DEDUP_REMOVED lines=9> */
.L_x_118:
[----:B------:R-:W-:Y:S05]  /*4350*/  BSYNC B1 ;  /* 0x0000000000017941 */ /* 0x000fea0003800000 */
.L_x_117:
        /* <DEDUP_REMOVED lines=9> */
.L_x_120:
[----:B------:R-:W-:Y:S05]  /*43f0*/  BSYNC B1 ;  /* 0x0000000000017941 */ /* 0x000fea0003800000 */
.L_x_119:
        /* <DEDUP_REMOVED lines=10> */
.L_x_122:
[----:B------:R-:W-:Y:S05]  /*44a0*/  BSYNC B1 ;  /* 0x0000000000017941 */ /* 0x000fea0003800000 */
.L_x_121:
        /* <DEDUP_REMOVED lines=10> */
.L_x_124:
[----:B------:R-:W-:Y:S05]  /*4550*/  BSYNC B1 ;  /* 0x0000000000017941 */ /* 0x000fea0003800000 */
.L_x_123:
        /* <DEDUP_REMOVED lines=9> */
.L_x_126:
[----:B------:R-:W-:Y:S05]  /*45f0*/  BSYNC B1 ;  /* 0x0000000000017941 */ /* 0x000fea0003800000 */
.L_x_125:
        /* <DEDUP_REMOVED lines=9> */
.L_x_128:
[----:B------:R-:W-:Y:S05]  /*4690*/  BSYNC B1 ;  /* 0x0000000000017941 */ /* 0x000fea0003800000 */
.L_x_127:
        /* <DEDUP_REMOVED lines=10> */
.L_x_130:
[----:B------:R-:W-:Y:S05]  /*4740*/  BSYNC B1 ;  /* 0x0000000000017941 */ /* 0x000fea0003800000 */
.L_x_129:
        /* <DEDUP_REMOVED lines=10> */
.L_x_132:
[----:B------:R-:W-:Y:S05]  /*47f0*/  BSYNC B1 ;  /* 0x0000000000017941 */ /* 0x000fea0003800000 */
.L_x_131:
        /* <DEDUP_REMOVED lines=9> */
.L_x_134:
[----:B------:R-:W-:Y:S05]  /*4890*/  BSYNC B1 ;  /* 0x0000000000017941 */ /* 0x000fea0003800000 */
.L_x_133:
        /* <DEDUP_REMOVED lines=9> */
.L_x_136:
[----:B------:R-:W-:Y:S05]  /*4930*/  BSYNC B1 ;  /* 0x0000000000017941 */ /* 0x000fea0003800000 */
.L_x_135:
        /* <DEDUP_REMOVED lines=10> */
.L_x_138:
[----:B------:R-:W-:Y:S05]  /*49e0*/  BSYNC B1 ;  /* 0x0000000000017941 */ /* 0x000fea0003800000 */
.L_x_137:
        /* <DEDUP_REMOVED lines=10> */
.L_x_140:
[----:B------:R-:W-:Y:S05]  /*4a90*/  BSYNC B1 ;  /* 0x0000000000017941 */ /* 0x000fea0003800000 */
.L_x_139:
        /* <DEDUP_REMOVED lines=9> */
.L_x_142:
[----:B------:R-:W-:Y:S05]  /*4b30*/  BSYNC B1 ;  /* 0x0000000000017941 */ /* 0x000fea0003800000 */
.L_x_141:
        /* <DEDUP_REMOVED lines=9> */
.L_x_144:
[----:B------:R-:W-:Y:S05]  /*4bd0*/  BSYNC B1 ;  /* 0x0000000000017941 */ /* 0x000fea0003800000 */
.L_x_143:
        /* <DEDUP_REMOVED lines=10> */
.L_x_146:
[----:B------:R-:W-:Y:S05]  /*4c80*/  BSYNC B1 ;  /* 0x0000000000017941 */ /* 0x000fea0003800000 */
.L_x_145:
        /* <DEDUP_REMOVED lines=10> */
.L_x_148:
[----:B------:R-:W-:Y:S05]  /*4d30*/  BSYNC B1 ;  /* 0x0000000000017941 */ /* 0x000fea0003800000 */
.L_x_147:
        /* <DEDUP_REMOVED lines=9> */
.L_x_150:
[----:B------:R-:W-:Y:S05]  /*4dd0*/  BSYNC B1 ;  /* 0x0000000000017941 */ /* 0x000fea0003800000 */
.L_x_149:
        /* <DEDUP_REMOVED lines=9> */
.L_x_152:
[----:B------:R-:W-:Y:S05]  /*4e70*/  BSYNC B1 ;  /* 0x0000000000017941 */ /* 0x000fea0003800000 */
.L_x_151:
        /* <DEDUP_REMOVED lines=10> */
.L_x_154:
[----:B------:R-:W-:Y:S05]  /*4f20*/  BSYNC B1 ;  /* 0x0000000000017941 */ /* 0x000fea0003800000 */
.L_x_153:
        /* <DEDUP_REMOVED lines=10> */
.L_x_156:
[----:B------:R-:W-:Y:S05]  /*4fd0*/  BSYNC B1 ;  /* 0x0000000000017941 */ /* 0x000fea0003800000 */
.L_x_155:
        /* <DEDUP_REMOVED lines=9> */
.L_x_158:
[----:B------:R-:W-:Y:S05]  /*5070*/  BSYNC B1 ;  /* 0x0000000000017941 */ /* 0x000fea0003800000 */
.L_x_157:
        /* <DEDUP_REMOVED lines=9> */
.L_x_160:
[----:B------:R-:W-:Y:S05]  /*5110*/  BSYNC B1 ;  /* 0x0000000000017941 */ /* 0x000fea0003800000 */
.L_x_159:
        /* <DEDUP_REMOVED lines=10> */
.L_x_162:
[----:B------:R-:W-:Y:S05]  /*51c0*/  BSYNC B1 ;  /* 0x0000000000017941 */ /* 0x000fea0003800000 */
.L_x_161:
        /* <DEDUP_REMOVED lines=10> */
.L_x_164:
[----:B------:R-:W-:Y:S05]  /*5270*/  BSYNC B1 ;  /* 0x0000000000017941 */ /* 0x000fea0003800000 */
.L_x_163:
        /* <DEDUP_REMOVED lines=9> */
.L_x_166:
[----:B------:R-:W-:Y:S05]  /*5310*/  BSYNC B1 ;  /* 0x0000000000017941 */ /* 0x000fea0003800000 */
.L_x_165:
        /* <DEDUP_REMOVED lines=9> */
.L_x_168:
[----:B------:R-:W-:Y:S05]  /*53b0*/  BSYNC B1 ;  /* 0x0000000000017941 */ /* 0x000fea0003800000 */
.L_x_167:
        /* <DEDUP_REMOVED lines=10> */
.L_x_170:
[----:B------:R-:W-:Y:S05]  /*5460*/  BSYNC B1 ;  /* 0x0000000000017941 */ /* 0x000fea0003800000 */
.L_x_169:
        /* <DEDUP_REMOVED lines=10> */
.L_x_172:
[----:B------:R-:W-:Y:S05]  /*5510*/  BSYNC B1 ;  /* 0x0000000000017941 */ /* 0x000fea0003800000 */
.L_x_171:
        /* <DEDUP_REMOVED lines=9> */
.L_x_174:
[----:B------:R-:W-:Y:S05]  /*55b0*/  BSYNC B1 ;  /* 0x0000000000017941 */ /* 0x000fea0003800000 */
.L_x_173:
        /* <DEDUP_REMOVED lines=9> */
.L_x_176:
[----:B------:R-:W-:Y:S05]  /*5650*/  BSYNC B1 ;  /* 0x0000000000017941 */ /* 0x000fea0003800000 */
.L_x_175:
        /* <DEDUP_REMOVED lines=10> */
.L_x_178:
[----:B------:R-:W-:Y:S05]  /*5700*/  BSYNC B1 ;  /* 0x0000000000017941 */ /* 0x000fea0003800000 */
.L_x_177:
        /* <DEDUP_REMOVED lines=10> */
.L_x_180:
[----:B------:R-:W-:Y:S05]  /*57b0*/  BSYNC B1 ;  /* 0x0000000000017941 */ /* 0x000fea0003800000 */
.L_x_179:
        /* <DEDUP_REMOVED lines=9> */
.L_x_182:
[----:B------:R-:W-:Y:S05]  /*5850*/  BSYNC B1 ;  /* 0x0000000000017941 */ /* 0x000fea0003800000 */
.L_x_181:
        /* <DEDUP_REMOVED lines=9> */
.L_x_184:
[----:B------:R-:W-:Y:S05]  /*58f0*/  BSYNC B1 ;  /* 0x0000000000017941 */ /* 0x000fea0003800000 */
.L_x_183:
        /* <DEDUP_REMOVED lines=10> */
.L_x_186:
[----:B------:R-:W-:Y:S05]  /*59a0*/  BSYNC B1 ;  /* 0x0000000000017941 */ /* 0x000fea0003800000 */
.L_x_185:
        /* <DEDUP_REMOVED lines=10> */
.L_x_188:
[----:B------:R-:W-:Y:S05]  /*5a50*/  BSYNC B1 ;  /* 0x0000000000017941 */ /* 0x000fea0003800000 */
.L_x_187:
        /* <DEDUP_REMOVED lines=9> */
.L_x_190:
[----:B------:R-:W-:Y:S05]  /*5af0*/  BSYNC B1 ;  /* 0x0000000000017941 */ /* 0x000fea0003800000 */
.L_x_189:
        /* <DEDUP_REMOVED lines=9> */
.L_x_192:
[----:B------:R-:W-:Y:S05]  /*5b90*/  BSYNC B1 ;  /* 0x0000000000017941 */ /* 0x000fea0003800000 */
.L_x_191:
        /* <DEDUP_REMOVED lines=10> */
.L_x_194:
[----:B------:R-:W-:Y:S05]  /*5c40*/  BSYNC B1 ;  /* 0x0000000000017941 */ /* 0x000fea0003800000 */
.L_x_193:
        /* <DEDUP_REMOVED lines=10> */
.L_x_196:
[----:B------:R-:W-:Y:S05]  /*5cf0*/  BSYNC B1 ;  /* 0x0000000000017941 */ /* 0x000fea0003800000 */
.L_x_195:
        /* <DEDUP_REMOVED lines=9> */
.L_x_198:
[----:B------:R-:W-:Y:S05]  /*5d90*/  BSYNC B1 ;  /* 0x0000000000017941 */ /* 0x000fea0003800000 */
.L_x_197:
        /* <DEDUP_REMOVED lines=9> */
.L_x_200:
[----:B------:R-:W-:Y:S05]  /*5e30*/  BSYNC B1 ;  /* 0x0000000000017941 */ /* 0x000fea0003800000 */
.L_x_199:
        /* <DEDUP_REMOVED lines=10> */
.L_x_202:
[----:B------:R-:W-:Y:S05]  /*5ee0*/  BSYNC B1 ;  /* 0x0000000000017941 */ /* 0x000fea0003800000 */
.L_x_201:
        /* <DEDUP_REMOVED lines=10> */
.L_x_204:
[----:B------:R-:W-:Y:S05]  /*5f90*/  BSYNC B1 ;  /* 0x0000000000017941 */ /* 0x000fea0003800000 */
.L_x_203:
        /* <DEDUP_REMOVED lines=9> */
.L_x_206:
[----:B------:R-:W-:Y:S05]  /*6030*/  BSYNC B1 ;  /* 0x0000000000017941 */ /* 0x000fea0003800000 */
.L_x_205:
        /* <DEDUP_REMOVED lines=9> */
.L_x_208:
[----:B------:R-:W-:Y:S05]  /*60d0*/  BSYNC B1 ;  /* 0x0000000000017941 */ /* 0x000fea0003800000 */
.L_x_207:
        /* <DEDUP_REMOVED lines=10> */
.L_x_210:
[----:B------:R-:W-:Y:S05]  /*6180*/  BSYNC B1 ;  /* 0x0000000000017941 */ /* 0x000fea0003800000 */
.L_x_209:
        /* <DEDUP_REMOVED lines=10> */
.L_x_212:
[----:B------:R-:W-:Y:S05]  /*6230*/  BSYNC B1 ;  /* 0x0000000000017941 */ /* 0x000fea0003800000 */
.L_x_211:
        /* <DEDUP_REMOVED lines=9> */
.L_x_214:
[----:B------:R-:W-:Y:S05]  /*62d0*/  BSYNC B1 ;  /* 0x0000000000017941 */ /* 0x000fea0003800000 */
.L_x_213:
        /* <DEDUP_REMOVED lines=9> */
.L_x_216:
[----:B------:R-:W-:Y:S05]  /*6370*/  BSYNC B1 ;  /* 0x0000000000017941 */ /* 0x000fea0003800000 */
.L_x_215:
        /* <DEDUP_REMOVED lines=10> */
.L_x_218:
[----:B------:R-:W-:Y:S05]  /*6420*/  BSYNC B1 ;  /* 0x0000000000017941 */ /* 0x000fea0003800000 */
.L_x_217:
        /* <DEDUP_REMOVED lines=10> */
.L_x_220:
[----:B------:R-:W-:Y:S05]  /*64d0*/  BSYNC B1 ;  /* 0x0000000000017941 */ /* 0x000fea0003800000 */
.L_x_219:
        /* <DEDUP_REMOVED lines=9> */
.L_x_222:
[----:B------:R-:W-:Y:S05]  /*6570*/  BSYNC B1 ;  /* 0x0000000000017941 */ /* 0x000fea0003800000 */
.L_x_221:
        /* <DEDUP_REMOVED lines=9> */
.L_x_224:
[----:B------:R-:W-:Y:S05]  /*6610*/  BSYNC B1 ;  /* 0x0000000000017941 */ /* 0x000fea0003800000 */
.L_x_223:
        /* <DEDUP_REMOVED lines=10> */
.L_x_226:
[----:B------:R-:W-:Y:S05]  /*66c0*/  BSYNC B1 ;  /* 0x0000000000017941 */ /* 0x000fea0003800000 */
.L_x_225:
        /* <DEDUP_REMOVED lines=10> */
.L_x_228:
[----:B------:R-:W-:Y:S05]  /*6770*/  BSYNC B1 ;  /* 0x0000000000017941 */ /* 0x000fea0003800000 */
.L_x_227:
        /* <DEDUP_REMOVED lines=9> */
.L_x_230:
[----:B------:R-:W-:Y:S05]  /*6810*/  BSYNC B1 ;  /* 0x0000000000017941 */ /* 0x000fea0003800000 */
.L_x_229:
        /* <DEDUP_REMOVED lines=9> */
.L_x_232:
[----:B------:R-:W-:Y:S05]  /*68b0*/  BSYNC B1 ;  /* 0x0000000000017941 */ /* 0x000fea0003800000 */
.L_x_231:
        /* <DEDUP_REMOVED lines=10> */
.L_x_234:
[----:B------:R-:W-:Y:S05]  /*6960*/  BSYNC B1 ;  /* 0x0000000000017941 */ /* 0x000fea0003800000 */
.L_x_233:
        /* <DEDUP_REMOVED lines=10> */
.L_x_236:
[----:B------:R-:W-:Y:S05]  /*6a10*/  BSYNC B1 ;  /* 0x0000000000017941 */ /* 0x000fea0003800000 */
.L_x_235:
        /* <DEDUP_REMOVED lines=9> */
.L_x_238:
[----:B------:R-:W-:Y:S05]  /*6ab0*/  BSYNC B1 ;  /* 0x0000000000017941 */ /* 0x000fea0003800000 */
.L_x_237:
        /* <DEDUP_REMOVED lines=9> */
.L_x_240:
[----:B------:R-:W-:Y:S05]  /*6b50*/  BSYNC B1 ;  /* 0x0000000000017941 */ /* 0x000fea0003800000 */
.L_x_239:
        /* <DEDUP_REMOVED lines=10> */
.L_x_242:
[----:B------:R-:W-:Y:S05]  /*6c00*/  BSYNC B1 ;  /* 0x0000000000017941 */ /* 0x000fea0003800000 */
.L_x_241:
        /* <DEDUP_REMOVED lines=10> */
.L_x_244:
[----:B------:R-:W-:Y:S05]  /*6cb0*/  BSYNC B1 ;  /* 0x0000000000017941 */ /* 0x000fea0003800000 */
.L_x_243:
        /* <DEDUP_REMOVED lines=9> */
.L_x_246:
[----:B------:R-:W-:Y:S05]  /*6d50*/  BSYNC B1 ;  /* 0x0000000000017941 */ /* 0x000fea0003800000 */
.L_x_245:
        /* <DEDUP_REMOVED lines=9> */
.L_x_248:
[----:B------:R-:W-:Y:S05]  /*6df0*/  BSYNC B1 ;  /* 0x0000000000017941 */ /* 0x000fea0003800000 */
.L_x_247:
        /* <DEDUP_REMOVED lines=10> */
.L_x_250:
[----:B------:R-:W-:Y:S05]  /*6ea0*/  BSYNC B1 ;  /* 0x0000000000017941 */ /* 0x000fea0003800000 */
.L_x_249:
        /* <DEDUP_REMOVED lines=10> */
.L_x_252:
[----:B------:R-:W-:Y:S05]  /*6f50*/  BSYNC B1 ;  /* 0x0000000000017941 */ /* 0x000fea0003800000 */
.L_x_251:
        /* <DEDUP_REMOVED lines=9> */
.L_x_254:
[----:B------:R-:W-:Y:S05]  /*6ff0*/  BSYNC B1 ;  /* 0x0000000000017941 */ /* 0x000fea0003800000 */
.L_x_253:
        /* <DEDUP_REMOVED lines=9> */
.L_x_256:
[----:B------:R-:W-:Y:S05]  /*7090*/  BSYNC B1 ;  /* 0x0000000000017941 */ /* 0x000fea0003800000 */
.L_x_255:
        /* <DEDUP_REMOVED lines=10> */
.L_x_258:
[----:B------:R-:W-:Y:S05]  /*7140*/  BSYNC B1 ;  /* 0x0000000000017941 */ /* 0x000fea0003800000 */
.L_x_257:
        /* <DEDUP_REMOVED lines=10> */
.L_x_260:
[----:B------:R-:W-:Y:S05]  /*71f0*/  BSYNC B1 ;  /* 0x0000000000017941 */ /* 0x000fea0003800000 */
.L_x_259:
        /* <DEDUP_REMOVED lines=9> */
.L_x_262:
[----:B------:R-:W-:Y:S05]  /*7290*/  BSYNC B1 ;  /* 0x0000000000017941 */ /* 0x000fea0003800000 */
.L_x_261:
        /* <DEDUP_REMOVED lines=9> */
.L_x_264:
[----:B------:R-:W-:Y:S05]  /*7330*/  BSYNC B1 ;  /* 0x0000000000017941 */ /* 0x000fea0003800000 */
.L_x_263:
        /* <DEDUP_REMOVED lines=10> */
.L_x_266:
[----:B------:R-:W-:Y:S05]  /*73e0*/  BSYNC B1 ;  /* 0x0000000000017941 */ /* 0x000fea0003800000 */
.L_x_265:
        /* <DEDUP_REMOVED lines=10> */
.L_x_268:
[----:B------:R-:W-:Y:S05]  /*7490*/  BSYNC B1 ;  /* 0x0000000000017941 */ /* 0x000fea0003800000 */
.L_x_267:
        /* <DEDUP_REMOVED lines=9> */
.L_x_270:
[----:B------:R-:W-:Y:S05]  /*7530*/  BSYNC B1 ;  /* 0x0000000000017941 */ /* 0x000fea0003800000 */
.L_x_269:
        /* <DEDUP_REMOVED lines=9> */
.L_x_272:
[----:B------:R-:W-:Y:S05]  /*75d0*/  BSYNC B1 ;  /* 0x0000000000017941 */ /* 0x000fea0003800000 */
.L_x_271:
        /* <DEDUP_REMOVED lines=10> */
.L_x_274:
[----:B------:R-:W-:Y:S05]  /*7680*/  BSYNC B1 ;  /* 0x0000000000017941 */ /* 0x000fea0003800000 */
.L_x_273:
        /* <DEDUP_REMOVED lines=10> */
.L_x_276:
[----:B------:R-:W-:Y:S05]  /*7730*/  BSYNC B1 ;  /* 0x0000000000017941 */ /* 0x000fea0003800000 */
.L_x_275:
        /* <DEDUP_REMOVED lines=9> */
.L_x_278:
[----:B------:R-:W-:Y:S05]  /*77d0*/  BSYNC B1 ;  /* 0x0000000000017941 */ /* 0x000fea0003800000 */
.L_x_277:
        /* <DEDUP_REMOVED lines=9> */
.L_x_280:
[----:B------:R-:W-:Y:S05]  /*7870*/  BSYNC B1 ;  /* 0x0000000000017941 */ /* 0x000fea0003800000 */
.L_x_279:
        /* <DEDUP_REMOVED lines=10> */
.L_x_282:
[----:B------:R-:W-:Y:S05]  /*7920*/  BSYNC B1 ;  /* 0x0000000000017941 */ /* 0x000fea0003800000 */
.L_x_281:
        /* <DEDUP_REMOVED lines=10> */
.L_x_284:
[----:B------:R-:W-:Y:S05]  /*79d0*/  BSYNC B1 ;  /* 0x0000000000017941 */ /* 0x000fea0003800000 */
.L_x_283:
        /* <DEDUP_REMOVED lines=9> */
.L_x_286:
[----:B------:R-:W-:Y:S05]  /*7a70*/  BSYNC B1 ;  /* 0x0000000000017941 */ /* 0x000fea0003800000 */
.L_x_285:
[----:B0----5:R-:W-:Y:S01]  /*7a80*/  HADD2.F32 R3, -RZ, R18.H0_H0 ;  /* 0x20000012ff037230 */ /* 0x021fe20000004100 */
[----:B------:R-:W-:Y:S01]  /*7a90*/  ISETP.GT.AND P0, PT, R4, 0x8, P0 ;  /* 0x000000080400780c */ /* 0x000fe20000704270 */
[----:B------:R-:W-:Y:S01]  /*7aa0*/  @P1 IMAD.MOV.U32 R2, RZ, RZ, R10 ;  /* 0x000000ffff021224 */ /* 0x000fe200078e000a */
[----:B------:R-:W-:Y:S02]  /*7ab0*/  BSSY B1, `(.L_x_287) ;  /* 0x0000009000017945 */ /* 0x000fe40003800000 */
[----:B------:R-:W-:-:S04]  /*7ac0*/  FMUL R3, R3, R22 ;  /* 0x0000001603037220 */ /* 0x000fc80000400000 */
[----:B------:R-:W-:-:S05]  /*7ad0*/  FFMA R3, R150, R23, R3 ;  /* 0x0000001796037223 */ /* 0x000fca0000000003 */
[----:B------:R-:W-:-:S04]  /*7ae0*/  F2FP.F16.F32.PACK_AB R3, RZ, R3 ;  /* 0x00000003ff03723e */ /* 0x000fc800000000ff */
[----:B------:R-:W-:Y:S01]  /*7af0*/  PRMT R0, R3, 0x7610, R0 ;  /* 0x0000761003007816 */ /* 0x000fe20000000000 */
[----:B------:R-:W-:-:S05]  /*7b00*/  @P1 IMAD.MOV.U32 R3, RZ, RZ, R11 ;  /* 0x000000ffff031224 */ /* 0x000fca00078e000b */
[----:B------:R0:W-:Y:S01]  /*7b10*/  @P1 STG.E.U16 desc[UR50][R2.64+0x1f0], R0 ;  /* 0x0001f00002001986 */ /* 0x0001e2000c101532 */
[----:B------:R-:W-:Y:S05]  /*7b20*/  @!P0 BRA `(.L_x_288) ;  /* 0x0000000000048947 */ /* 0x000fea0003800000 */
[----:B------:R0:W5:Y:S02]  /*7b30*/  LDG.E.LTC128B.U16 R18, desc[UR50][R8.64+0x1f2] ;  /* 0x0001f23208127981 */ /* 0x000164000c1e1520 */
.L_x_288:
[----:B------:R-:W-:Y:S05]  /*7b40*/  BSYNC B1 ;  /* 0x0000000000017941 */ /* 0x000fea0003800000 */
.L_x_287:
[----:B------:R-:W-:Y:S05]  /*7b50*/  @!P0 BRA `(.L_x_289) ;  /* 0x0000002400408947 */ /* 0x000fea0003800000 */
[----:B0----5:R-:W-:-:S05]  /*7b60*/  HADD2.F32 R3, -RZ, R18.H0_H0 ;  /* 0x20000012ff037230 */ /* 0x021fca0000004100 */
[----:B------:R-:W-:-:S04]  /*7b70*/  FMUL R0, R3, R22 ;  /* 0x0000001603007220 */ /* 0x000fc80000400000 */
[----:B------:R-:W-:-:S05]  /*7b80*/  FFMA R0, R151, R23, R0 ;  /* 0x0000001797007223 */ /* 0x000fca0000000000 */
[----:B------:R-:W-:-:S05]  /*7b90*/  F2FP.F16.F32.PACK_AB R0, RZ, R0 ;  /* 0x00000000ff00723e */ /* 0x000fca00000000ff */
[----:B------:R0:W-:Y:S01]  /*7ba0*/  STG.E.U16 desc[UR50][R10.64+0x1f2], R0 ;  /* 0x0001f2000a007986 */ /* 0x0001e2000c101532 */
[----:B------:R-:W-:Y:S05]  /*7bb0*/  BRA `(.L_x_289) ;  /* 0x0000002400287947 */ /* 0x000fea0003800000 */
.L_x_36:
[----:B------:R-:W-:Y:S01]  /*7bc0*/  ISETP.GT.AND P0, PT, R0, 0x1, PT ;  /* 0x000000010000780c */ /* 0x000fe20003f04270 */
[----:B------:R-:W-:Y:S01]  /*7bd0*/  ULDC.64 UR4, c[0x0][0x5c0] ;  /* 0x0001700000047ab9 */ /* 0x000fe20000000a00 */
[-C--:B------:R-:W-:Y:S01]  /*7be0*/  FMUL R24, R24, R23.reuse ;  /* 0x0000001718187220 */ /* 0x080fe20000400000 */
[-C--:B------:R-:W-:Y:S01]  /*7bf0*/  FMUL R25, R25, R23.reuse ;  /* 0x0000001719197220 */ /* 0x080fe20000400000 */
[----:B------:R-:W-:Y:S01]  /*7c00*/  ISETP.GT.AND P3, PT, R4, RZ, P0 ;  /* 0x000000ff0400720c */ /* 0x000fe20000764270 */
[-C--:B------:R-:W-:Y:S01]  /*7c10*/  FMUL R26, R26, R23.reuse ;  /* 0x000000171a1a7220 */ /* 0x080fe20000400000 */
[----:B------:R-:W-:Y:S01]  /*7c20*/  LEA R2, P4, R172, UR4, 0x1 ;  /* 0x00000004ac027c11 */ /* 0x000fe2000f8808ff */
[-C--:B------:R-:W-:Y:S01]  /*7c30*/  FMUL R27, R27, R23.reuse ;  /* 0x000000171b1b7220 */ /* 0x080fe20000400000 */
[----:B------:R-:W-:Y:S01]  /*7c40*/  F2FP.F16.F32.PACK_AB R24, RZ, R24 ;  /* 0x00000018ff18723e */ /* 0x000fe200000000ff */
[-C--:B------:R-:W-:Y:S01]  /*7c50*/  FMUL R28, R28, R23.reuse ;  /* 0x000000171c1c7220 */ /* 0x080fe20000400000 */
[----:B------:R-:W-:Y:S01]  /*7c60*/  LEA.HI.X R3, R172, UR5, R175, 0x1, P4 ;  /* 0x00000005ac037c11 */ /* 0x000fe2000a0f0caf */
[----:B------:R-:W-:Y:S01]  /*7c70*/  FMUL R29, R29, R23 ;  /* 0x000000171d1d7220 */ /* 0x000fe20000400000 */
[----:B------:R-:W-:Y:S01]  /*7c80*/  F2FP.F16.F32.PACK_AB R25, RZ, R25 ;  /* 0x00000019ff19723e */ /* 0x000fe200000000ff */
[-C--:B------:R-:W-:Y:S01]  /*7c90*/  FMUL R30, R30, R23.reuse ;  /* 0x000000171e1e7220 */ /* 0x080fe20000400000 */
[C---:B------:R-:W-:Y:S01]  /*7ca0*/  SHF.L.U64.HI R11, R10.reuse, 0x4, R11 ;  /* 0x000000040a0b7819 */ /* 0x040fe2000001020b */
[----:B------:R-:W-:Y:S01]  /*7cb0*/  @P1 STG.E.U16 desc[UR50][R2.64], R24 ;  /* 0x0000001802001986 */ /* 0x000fe2000c101532 */
[----:B------:R-:W-:Y:S01]  /*7cc0*/  LEA R6, P4, R10, R2, 0x4 ;  /* 0x000000020a067211 */ /* 0x000fe200078820ff */
[-C--:B------:R-:W-:Y:S01]  /*7cd0*/  FMUL R31, R31, R23.reuse ;  /* 0x000000171f1f7220 */ /* 0x080fe20000400000 */
[----:B------:R-:W-:Y:S01]  /*7ce0*/  ISETP.GT.AND P2, PT, R4, 0x8, P2 ;  /* 0x000000080400780c */ /* 0x000fe20001744270 */
[----:B------:R-:W-:Y:S01]  /*7cf0*/  @P3 STG.E.U16 desc[UR50][R2.64+0x2], R25 ;  /* 0x0000021902003986 */ /* 0x000fe2000c101532 */
[----:B------:R-:W-:Y:S01]  /*7d00*/  ISETP.GT.AND P1, PT, R0, 0x8, PT ;  /* 0x000000080000780c */ /* 0x000fe20003f24270 */
[----:B------:R-:W-:Y:S01]  /*7d10*/  IMAD.X R7, R11, 0x1, R3, P4 ;  /* 0x000000010b077824 */ /* 0x000fe200020e0603 */
[----:B------:R-:W-:Y:S01]  /*7d20*/  ISETP.GT.AND P3, PT, R4, 0x8, P0 ;  /* 0x000000080400780c */ /* 0x000fe20000764270 */
[-C--:B------:R-:W-:Y:S01]  /*7d30*/  FMUL R32, R32, R23.reuse ;  /* 0x0000001720207220 */ /* 0x080fe20000400000 */
[----:B------:R-:W-:Y:S01]  /*7d40*/  ISETP.GT.AND P0, PT, R0, 0x9, PT ;  /* 0x000000090000780c */ /* 0x000fe20003f04270 */
[-C--:B------:R-:W-:Y:S01]  /*7d50*/  FMUL R33, R33, R23.reuse ;  /* 0x0000001721217220 */ /* 0x080fe20000400000 */
[----:B------:R-:W-:Y:S01]  /*7d60*/  ISETP.GT.AND P5, PT, R4, RZ, P1 ;  /* 0x000000ff0400720c */ /* 0x000fe20000fa4270 */
[-C--:B------:R-:W-:Y:S01]  /*7d70*/  FMUL R34, R34, R23.reuse ;  /* 0x0000001722227220 */ /* 0x080fe20000400000 */
[----:B------:R-:W-:Y:S01]  /*7d80*/  ISETP.GT.AND P4, PT, R4, RZ, P0 ;  /* 0x000000ff0400720c */ /* 0x000fe20000784270 */
[-C--:B------:R-:W-:Y:S01]  /*7d90*/  FMUL R35, R35, R23.reuse ;  /* 0x0000001723237220 */ /* 0x080fe20000400000 */
[----:B------:R-:W-:Y:S01]  /*7da0*/  F2FP.F16.F32.PACK_AB R26, RZ, R26 ;  /* 0x0000001aff1a723e */ /* 0x000fe200000000ff */
[----:B------:R-:W-:Y:S01]  /*7db0*/  FMUL R36, R36, R23 ;  /* 0x0000001724247220 */ /* 0x000fe20000400000 */
[----:B------:R-:W-:Y:S01]  /*7dc0*/  F2FP.F16.F32.PACK_AB R27, RZ, R27 ;  /* 0x0000001bff1b723e */ /* 0x000fe200000000ff */
[----:B------:R-:W-:Y:S01]  /*7dd0*/  FMUL R37, R37, R23 ;  /* 0x0000001725257220 */ /* 0x000fe20000400000 */
[----:B------:R-:W-:Y:S01]  /*7de0*/  F2FP.F16.F32.PACK_AB R28, RZ, R28 ;  /* 0x0000001cff1c723e */ /* 0x000fe200000000ff */
[----:B------:R-:W-:Y:S01]  /*7df0*/  @P2 STG.E.U16 desc[UR50][R6.64], R26 ;  /* 0x0000001a06002986 */ /* 0x000fe2000c101532 */
[----:B------:R-:W-:Y:S01]  /*7e00*/  F2FP.F16.F32.PACK_AB R29, RZ, R29 ;  /* 0x0000001dff1d723e */ /* 0x000fe200000000ff */
[-C--:B------:R-:W-:Y:S01]  /*7e10*/  FMUL R38, R38, R23.reuse ;  /* 0x0000001726267220 */ /* 0x080fe20000400000 */
[----:B------:R-:W-:Y:S01]  /*7e20*/  ISETP.GT.AND P1, PT, R4, 0x8, P1 ;  /* 0x000000080400780c */ /* 0x000fe20000f24270 */
[----:B------:R-:W-:Y:S01]  /*7e30*/  @P3 STG.E.U16 desc[UR50][R6.64+0x2], R27 ;  /* 0x0000021b06003986 */ /* 0x000fe2000c101532 */
[----:B------:R-:W-:Y:S01]  /*7e40*/  ISETP.GT.AND P3, PT, R0, 0x10, PT ;  /* 0x000000100000780c */ /* 0x000fe20003f64270 */
[-C--:B------:R-:W-:Y:S01]  /*7e50*/  FMUL R39, R39, R23.reuse ;  /* 0x0000001727277220 */ /* 0x080fe20000400000 */
[----:B------:R-:W-:Y:S01]  /*7e60*/  ISETP.GT.AND P2, PT, R4, 0x8, P0 ;  /* 0x000000080400780c */ /* 0x000fe20000744270 */
[----:B------:R-:W-:Y:S01]  /*7e70*/  @P5 STG.E.U16 desc[UR50][R2.64+0x10], R28 ;  /* 0x0000101c02005986 */ /* 0x000fe2000c101532 */
[----:B------:R-:W-:Y:S01]  /*7e80*/  ISETP.GT.AND P0, PT, R0, 0x11, PT ;  /* 0x000000110000780c */ /* 0x000fe20003f04270 */
[-C--:B------:R-:W-:Y:S01]  /*7e90*/  FMUL R40, R40, R23.reuse ;  /* 0x0000001728287220 */ /* 0x080fe20000400000 */
[----:B------:R-:W-:Y:S01]  /*7ea0*/  F2FP.F16.F32.PACK_AB R30, RZ, R30 ;  /* 0x0000001eff1e723e */ /* 0x000fe200000000ff */
[----:B------:R-:W-:Y:S01]  /*7eb0*/  @P4 STG.E.U16 desc[UR50][R2.64+0x12], R29 ;  /* 0x0000121d02004986 */ /* 0x000fe2000c101532 */
[C---:B------:R-:W-:Y:S01]  /*7ec0*/  ISETP.GT.AND P4, PT, R4.reuse, RZ, P3 ;  /* 0x000000ff0400720c */ /* 0x040fe20001f84270 */
[----:B------:R-:W-:Y:S01]  /*7ed0*/  FMUL R41, R41, R23 ;  /* 0x0000001729297220 */ /* 0x000fe20000400000 */
[----:B------:R-:W-:Y:S01]  /*7ee0*/  ISETP.GT.AND P5, PT, R4, RZ, P0 ;  /* 0x000000ff0400720c */ /* 0x000fe200007a4270 */
[----:B------:R-:W-:Y:S01]  /*7ef0*/  @P1 STG.E.U16 desc[UR50][R6.64+0x10], R30 ;  /* 0x0000101e06001986 */ /* 0x000fe2000c101532 */
[----:B------:R-:W-:Y:S01]  /*7f00*/  F2FP.F16.F32.PACK_AB R31, RZ, R31 ;  /* 0x0000001fff1f723e */ /* 0x000fe200000000ff */
[-C--:B------:R-:W-:Y:S01]  /*7f10*/  FMUL R42, R42, R23.reuse ;  /* 0x000000172a2a7220 */ /* 0x080fe20000400000 */
[----:B------:R-:W-:Y:S01]  /*7f20*/  F2FP.F16.F32.PACK_AB R32, RZ, R32 ;  /* 0x00000020ff20723e */ /* 0x000fe200000000ff */
[----:B------:R-:W-:Y:S01]  /*7f30*/  FMUL R43, R43, R23 ;  /* 0x000000172b2b7220 */ /* 0x000fe20000400000 */
[----:B------:R-:W-:Y:S01]  /*7f40*/  ISETP.GT.AND P1, PT, R4, 0x8, P3 ;  /* 0x000000080400780c */ /* 0x000fe20001f24270 */
[----:B------:R-:W-:Y:S01]  /*7f50*/  @P2 STG.E.U16 desc[UR50][R6.64+0x12], R31 ;  /* 0x0000121f06002986 */ /* 0x000fe2000c101532 */
[----:B------:R-:W-:Y:S01]  /*7f60*/  F2FP.F16.F32.PACK_AB R33, RZ, R33 ;  /* 0x00000021ff21723e */ /* 0x000fe200000000ff */
[-C--:B------:R-:W-:Y:S01]  /*7f70*/  FMUL R44, R44, R23.reuse ;  /* 0x000000172c2c7220 */ /* 0x080fe20000400000 */
[----:B------:R-:W-:Y:S01]  /*7f80*/  ISETP.GT.AND P3, PT, R0, 0x18, PT ;  /* 0x000000180000780c */ /* 0x000fe20003f64270 */
[----:B------:R-:W-:Y:S01]  /*7f90*/  @P4 STG.E.U16 desc[UR50][R2.64+0x20], R32 ;  /* 0x0000202002004986 */ /* 0x000fe2000c101532 */
[----:B------:R-:W-:Y:S01]  /*7fa0*/  ISETP.GT.AND P2, PT, R4, 0x8, P0 ;  /* 0x000000080400780c */ /* 0x000fe20000744270 */
[-C--:B------:R-:W-:Y:S01]  /*7fb0*/  FMUL R45, R45, R23.reuse ;  /* 0x000000172d2d7220 */ /* 0x080fe20000400000 */
[----:B------:R-:W-:Y:S01]  /*7fc0*/  ISETP.GT.AND P0, PT, R0, 0x19, PT ;  /* 0x000000190000780c */ /* 0x000fe20003f04270 */
[----:B------:R-:W-:Y:S01]  /*7fd0*/  @P5 STG.E.U16 desc[UR50][R2.64+0x22], R33 ;  /* 0x0000222102005986 */ /* 0x000fe2000c101532 */
[----:B------:R-:W-:Y:S01]  /*7fe0*/  ISETP.GT.AND P4, PT, R4, RZ, P3 ;  /* 0x000000ff0400720c */ /* 0x000fe20001f84270 */
[-C--:B------:R-:W-:Y:S01]  /*7ff0*/  FMUL R46, R46, R23.reuse ;  /* 0x000000172e2e7220 */ /* 0x080fe20000400000 */
[----:B------:R-:W-:Y:S01]  /*8000*/  ISETP.GT.AND P5, PT, R4, RZ, P0 ;  /* 0x000000ff0400720c */ /* 0x000fe200007a4270 */
[-C--:B------:R-:W-:Y:S01]  /*8010*/  FMUL R47, R47, R23.reuse ;  /* 0x000000172f2f7220 */ /* 0x080fe20000400000 */
[----:B------:R-:W-:Y:S01]  /*8020*/  F2FP.F16.F32.PACK_AB R34, RZ, R34 ;  /* 0x00000022ff22723e */ /* 0x000fe200000000ff */
[----:B------:R-:W-:Y:S01]  /*8030*/  FMUL R48, R48, R23 ;  /* 0x0000001730307220 */ /* 0x000fe20000400000 */
[----:B------:R-:W-:Y:S01]  /*8040*/  F2FP.F16.F32.PACK_AB R35, RZ, R35 ;  /* 0x00000023ff23723e */ /* 0x000fe200000000ff */
[-C--:B------:R-:W-:Y:S01]  /*8050*/  FMUL R49, R49, R23.reuse ;  /* 0x0000001731317220 */ /* 0x080fe20000400000 */
[----:B------:R-:W-:Y:S01]  /*8060*/  F2FP.F16.F32.PACK_AB R36, RZ, R36 ;  /* 0x00000024ff24723e */ /* 0x000fe200000000ff */
[----:B------:R-:W-:Y:S01]  /*8070*/  @P1 STG.E.U16 desc[UR50][R6.64+0x20], R34 ;  /* 0x0000202206001986 */ /* 0x000fe2000c101532 */
[----:B------:R-:W-:Y:S01]  /*8080*/  ISETP.GT.AND P1, PT, R4, 0x8, P3 ;  /* 0x000000080400780c */ /* 0x000fe20001f24270 */
[----:B------:R-:W-:Y:S01]  /*8090*/  FMUL R50, R50, R23 ;  /* 0x0000001732327220 */ /* 0x000fe20000400000 */
[----:B------:R-:W-:Y:S01]  /*80a0*/  F2FP.F16.F32.PACK_AB R37, RZ, R37 ;  /* 0x00000025ff25723e */ /* 0x000fe200000000ff */
[----:B------:R-:W-:Y:S01]  /*80b0*/  @P2 STG.E.U16 desc[UR50][R6.64+0x22], R35 ;  /* 0x0000222306002986 */ /* 0x000fe2000c101532 */
[----:B------:R-:W-:Y:S01]  /*80c0*/  ISETP.GT.AND P3, PT, R0, 0x20, PT ;  /* 0x000000200000780c */ /* 0x000fe20003f64270 */
[-C--:B------:R-:W-:Y:S01]  /*80d0*/  FMUL R51, R51, R23.reuse ;  /* 0x0000001733337220 */ /* 0x080fe20000400000 */
[----:B------:R-:W-:Y:S01]  /*80e0*/  ISETP.GT.AND P2, PT, R4, 0x8, P0 ;  /* 0x000000080400780c */ /* 0x000fe20000744270 */
[----:B------:R-:W-:Y:S01]  /*80f0*/  @P4 STG.E.U16 desc[UR50][R2.64+0x30], R36 ;  /* 0x0000302402004986 */ /* 0x000fe2000c101532 */
[----:B------:R-:W-:Y:S01]  /*8100*/  ISETP.GT.AND P0, PT, R0, 0x21, PT ;  /* 0x000000210000780c */ /* 0x000fe20003f04270 */
[-C--:B------:R-:W-:Y:S01]  /*8110*/  FMUL R52, R52, R23.reuse ;  /* 0x0000001734347220 */ /* 0x080fe20000400000 */
[C---:B------:R-:W-:Y:S01]  /*8120*/  ISETP.GT.AND P4, PT, R4.reuse, RZ, P3 ;  /* 0x000000ff0400720c */ /* 0x040fe20001f84270 */
[----:B------:R-:W-:Y:S01]  /*8130*/  @P5 STG.E.U16 desc[UR50][R2.64+0x32], R37 ;  /* 0x0000322502005986 */ /* 0x000fe2000c101532 */
        /* <DEDUP_REMOVED lines=328> */
[----:B------:R-:W-:-:S02]  /*95c0*/  ISETP.GT.AND P1, PT, R4, 0x8, P3 ;  /* 0x000000080400780c */ /* 0x000fc40001f24270 */
[----:B------:R-:W-:Y:S01]  /*95d0*/  F2FP.F16.F32.PACK_AB R105, RZ, R105 ;  /* 0x00000069ff69723e */ /* 0x000fe200000000ff */
[----:B------:R-:W-:Y:S01]  /*95e0*/  @P2 STG.E.U16 desc[UR50][R6.64+0x132], R103 ;  /* 0x0001326706002986 */ /* 0x000fe2000c101532 */
[----:B------:R-:W-:Y:S02]  /*95f0*/  ISETP.GT.AND P3, PT, R0, 0xa8, PT ;  /* 0x000000a80000780c */ /* 0x000fe40003f64270 */
[----:B------:R-:W-:Y:S01]  /*9600*/  ISETP.GT.AND P2, PT, R4, 0x8, P0 ;  /* 0x000000080400780c */ /* 0x000fe20000744270 */
[----:B------:R-:W-:Y:S01]  /*9610*/  @P4 STG.E.U16 desc[UR50][R2.64+0x140], R104 ;  /* 0x0001406802004986 */ /* 0x000fe2000c101532 */
[----:B------:R-:W-:Y:S02]  /*9620*/  ISETP.GT.AND P0, PT, R0, 0xa9, PT ;  /* 0x000000a90000780c */ /* 0x000fe40003f04270 */
[C---:B------:R-:W-:Y:S01]  /*9630*/  ISETP.GT.AND P4, PT, R4.reuse, RZ, P3 ;  /* 0x000000ff0400720c */ /* 0x040fe20001f84270 */
[----:B------:R-:W-:Y:S01]  /*9640*/  @P5 STG.E.U16 desc[UR50][R2.64+0x142], R105 ;  /* 0x0001426902005986 */ /* 0x000fe2000c101532 */
[----:B------:R-:W-:-:S02]  /*9650*/  ISETP.GT.AND P5, PT, R4, RZ, P0 ;  /* 0x000000ff0400720c */ /* 0x000fc400007a4270 */
[----:B------:R-:W-:Y:S02]  /*9660*/  F2FP.F16.F32.PACK_AB R106, RZ, R106 ;  /* 0x0000006aff6a723e */ /* 0x000fe400000000ff */
[----:B------:R-:W-:Y:S02]  /*9670*/  F2FP.F16.F32.PACK_AB R107, RZ, R107 ;  /* 0x0000006bff6b723e */ /* 0x000fe400000000ff */
[----:B------:R-:W-:Y:S01]  /*9680*/  F2FP.F16.F32.PACK_AB R108, RZ, R108 ;  /* 0x0000006cff6c723e */ /* 0x000fe200000000ff */
[----:B------:R-:W-:Y:S01]  /*9690*/  @P1 STG.E.U16 desc[UR50][R6.64+0x140], R106 ;  /* 0x0001406a06001986 */ /* 0x000fe2000c101532 */
[----:B------:R-:W-:Y:S02]  /*96a0*/  ISETP.GT.AND P1, PT, R4, 0x8, P3 ;  /* 0x000000080400780c */ /* 0x000fe40001f24270 */
[----:B------:R-:W-:Y:S01]  /*96b0*/  F2FP.F16.F32.PACK_AB R109, RZ, R109 ;  /* 0x0000006dff6d723e */ /* 0x000fe200000000ff */
[----:B------:R-:W-:Y:S01]  /*96c0*/  @P2 STG.E.U16 desc[UR50][R6.64+0x142], R107 ;  /* 0x0001426b06002986 */ /* 0x000fe2000c101532 */
[----:B------:R-:W-:-:S02]  /*96d0*/  ISETP.GT.AND P3, PT, R0, 0xb0, PT ;  /* 0x000000b00000780c */ /* 0x000fc40003f64270 */
[----:B------:R-:W-:Y:S01]  /*96e0*/  ISETP.GT.AND P2, PT, R4, 0x8, P0 ;  /* 0x000000080400780c */ /* 0x000fe20000744270 */
[----:B------:R-:W-:Y:S01]  /*96f0*/  @P4 STG.E.U16 desc[UR50][R2.64+0x150], R108 ;  /* 0x0001506c02004986 */ /* 0x000fe2000c101532 */
[----:B------:R-:W-:Y:S02]  /*9700*/  ISETP.GT.AND P0, PT, R0, 0xb1, PT ;  /* 0x000000b10000780c */ /* 0x000fe40003f04270 */
[C---:B------:R-:W-:Y:S01]  /*9710*/  ISETP.GT.AND P4, PT, R4.reuse, RZ, P3 ;  /* 0x000000ff0400720c */ /* 0x040fe20001f84270 */
[----:B------:R-:W-:Y:S01]  /*9720*/  @P5 STG.E.U16 desc[UR50][R2.64+0x152], R109 ;  /* 0x0001526d02005986 */ /* 0x000fe2000c101532 */
[----:B------:R-:W-:Y:S02]  /*9730*/  ISETP.GT.AND P5, PT, R4, RZ, P0 ;  /* 0x000000ff0400720c */ /* 0x000fe400007a4270 */
[----:B------:R-:W-:Y:S02]  /*9740*/  F2FP.F16.F32.PACK_AB R110, RZ, R110 ;  /* 0x0000006eff6e723e */ /* 0x000fe400000000ff */
[----:B------:R-:W-:-:S02]  /*9750*/  F2FP.F16.F32.PACK_AB R111, RZ, R111 ;  /* 0x0000006fff6f723e */ /* 0x000fc400000000ff */
[----:B------:R-:W-:Y:S01]  /*9760*/  F2FP.F16.F32.PACK_AB R112, RZ, R112 ;  /* 0x00000070ff70723e */ /* 0x000fe200000000ff */
[----:B------:R-:W-:Y:S01]  /*9770*/  @P1 STG.E.U16 desc[UR50][R6.64+0x150], R110 ;  /* 0x0001506e06001986 */ /* 0x000fe2000c101532 */
[----:B------:R-:W-:Y:S02]  /*9780*/  ISETP.GT.AND P1, PT, R4, 0x8, P3 ;  /* 0x000000080400780c */ /* 0x000fe40001f24270 */
[----:B------:R-:W-:Y:S01]  /*9790*/  F2FP.F16.F32.PACK_AB R113, RZ, R113 ;  /* 0x00000071ff71723e */ /* 0x000fe200000000ff */
[----:B------:R-:W-:Y:S01]  /*97a0*/  @P2 STG.E.U16 desc[UR50][R6.64+0x152], R111 ;  /* 0x0001526f06002986 */ /* 0x000fe2000c101532 */
[----:B------:R-:W-:Y:S02]  /*97b0*/  ISETP.GT.AND P3, PT, R0, 0xb8, PT ;  /* 0x000000b80000780c */ /* 0x000fe40003f64270 */
[----:B------:R-:W-:Y:S01]  /*97c0*/  ISETP.GT.AND P2, PT, R4, 0x8, P0 ;  /* 0x000000080400780c */ /* 0x000fe20000744270 */
[----:B------:R-:W-:Y:S01]  /*97d0*/  @P4 STG.E.U16 desc[UR50][R2.64+0x160], R112 ;  /* 0x0001607002004986 */ /* 0x000fe2000c101532 */
[----:B------:R-:W-:-:S02]  /*97e0*/  ISETP.GT.AND P0, PT, R0, 0xb9, PT ;  /* 0x000000b90000780c */ /* 0x000fc40003f04270 */
[C---:B------:R-:W-:Y:S01]  /*97f0*/  ISETP.GT.AND P4, PT, R4.reuse, RZ, P3 ;  /* 0x000000ff0400720c */ /* 0x040fe20001f84270 */
[----:B------:R-:W-:Y:S01]  /*9800*/  @P5 STG.E.U16 desc[UR50][R2.64+0x162], R113 ;  /* 0x0001627102005986 */ /* 0x000fe2000c101532 */
[C---:B------:R-:W-:Y:S02]  /*9810*/  ISETP.GT.AND P5, PT, R4.reuse, RZ, P0 ;  /* 0x000000ff0400720c */ /* 0x040fe400007a4270 */
[----:B------:R-:W-:Y:S02]  /*9820*/  F2FP.F16.F32.PACK_AB R114, RZ, R114 ;  /* 0x00000072ff72723e */ /* 0x000fe400000000ff */
[----:B------:R-:W-:Y:S02]  /*9830*/  F2FP.F16.F32.PACK_AB R115, RZ, R115 ;  /* 0x00000073ff73723e */ /* 0x000fe400000000ff */
        /* <DEDUP_REMOVED lines=58> */
[C---:B------:R-:W-:Y:S02]  /*9be0*/  ISETP.GT.AND P1, PT, R4.reuse, 0x8, P2 ;  /* 0x000000080400780c */ /* 0x040fe40001724270 */
[----:B------:R-:W-:Y:S01]  /*9bf0*/  F2FP.F16.F32.PACK_AB R133, RZ, R133 ;  /* 0x00000085ff85723e */ /* 0x000fe200000000ff */
[----:B------:R-:W-:Y:S01]  /*9c00*/  @P0 STG.E.U16 desc[UR50][R6.64+0x1a2], R131 ;  /* 0x0001a28306000986 */ /* 0x000fe2000c101532 */
[----:B------:R-:W-:-:S02]  /*9c10*/  ISETP.GT.AND P2, PT, R4, 0x8, P3 ;  /* 0x000000080400780c */ /* 0x000fc40001f44270 */
[C---:B------:R-:W-:Y:S01]  /*9c20*/  ISETP.GT.AND P3, PT, R0.reuse, 0xe0, PT ;  /* 0x000000e00000780c */ /* 0x040fe20003f64270 */
        /* <DEDUP_REMOVED lines=9> */
[----:B------:R-:W-:Y:S02]  /*9cc0*/  F2FP.F16.F32.PACK_AB R137, RZ, R137 ;  /* 0x00000089ff89723e */ /* 0x000fe400000000ff */
[C---:B------:R-:W-:Y:S01]  /*9cd0*/  ISETP.GT.AND P1, PT, R4.reuse, 0x8, P3 ;  /* 0x000000080400780c */ /* 0x040fe20001f24270 */
[----:B------:R-:W-:Y:S01]  /*9ce0*/  @P2 STG.E.U16 desc[UR50][R6.64+0x1b2], R135 ;  /* 0x0001b28706002986 */ /* 0x000fe2000c101532 */
[----:B------:R-:W-:Y:S02]  /*9cf0*/  ISETP.GT.AND P0, PT, R4, 0x8, P0 ;  /* 0x000000080400780c */ /* 0x000fe40000704270 */
[----:B------:R-:W-:Y:S01]  /*9d00*/  F2FP.F16.F32.PACK_AB R138, RZ, R138 ;  /* 0x0000008aff8a723e */ /* 0x000fe200000000ff */
[----:B------:R-:W-:Y:S01]  /*9d10*/  @P4 STG.E.U16 desc[UR50][R2.64+0x1c0], R136 ;  /* 0x0001c08802004986 */ /* 0x000fe2000c101532 */
[----:B------:R-:W-:-:S02]  /*9d20*/  ISETP.GT.AND P4, PT, R0, 0xe8, PT ;  /* 0x000000e80000780c */ /* 0x000fc40003f84270 */
[----:B------:R-:W-:Y:S01]  /*9d30*/  F2FP.F16.F32.PACK_AB R139, RZ, R139 ;  /* 0x0000008bff8b723e */ /* 0x000fe200000000ff */
[----:B------:R-:W-:Y:S01]  /*9d40*/  @P5 STG.E.U16 desc[UR50][R2.64+0x1c2], R137 ;  /* 0x0001c28902005986 */ /* 0x000fe2000c101532 */
[----:B------:R-:W-:Y:S02]  /*9d50*/  ISETP.GT.AND P5, PT, R0, 0xe9, PT ;  /* 0x000000e90000780c */ /* 0x000fe40003fa4270 */
[C---:B------:R-:W-:Y:S01]  /*9d60*/  ISETP.GT.AND P2, PT, R4.reuse, RZ, P4 ;  /* 0x000000ff0400720c */ /* 0x040fe20002744270 */
[----:B------:R-:W-:Y:S01]  /*9d70*/  @P1 STG.E.U16 desc[UR50][R6.64+0x1c0], R138 ;  /* 0x0001c08a06001986 */ /* 0x000fe2000c101532 */
[----:B------:R-:W-:Y:S02]  /*9d80*/  ISETP.GT.AND P6, PT, R4, RZ, P5 ;  /* 0x000000ff0400720c */ /* 0x000fe40002fc4270 */
[----:B------:R-:W-:Y:S01]  /*9d90*/  F2FP.F16.F32.PACK_AB R140, RZ, R140 ;  /* 0x0000008cff8c723e */ /* 0x000fe200000000ff */
[----:B------:R-:W-:Y:S01]  /*9da0*/  @P0 STG.E.U16 desc[UR50][R6.64+0x1c2], R139 ;  /* 0x0001c28b06000986 */ /* 0x000fe2000c101532 */
[----:B------:R-:W-:-:S02]  /*9db0*/  F2FP.F16.F32.PACK_AB R141, RZ, R141 ;  /* 0x0000008dff8d723e */ /* 0x000fc400000000ff */
[----:B------:R-:W-:Y:S02]  /*9dc0*/  ISETP.GT.AND P4, PT, R4, 0x8, P4 ;  /* 0x000000080400780c */ /* 0x000fe40002784270 */
[C---:B------:R-:W-:Y:S02]  /*9dd0*/  ISETP.GT.AND P3, PT, R0.reuse, 0xf0, PT ;  /* 0x000000f00000780c */ /* 0x040fe40003f64270 */
[----:B------:R-:W-:Y:S01]  /*9de0*/  F2FP.F16.F32.PACK_AB R142, RZ, R142 ;  /* 0x0000008eff8e723e */ /* 0x000fe200000000ff */
[----:B------:R-:W-:Y:S01]  /*9df0*/  @P2 STG.E.U16 desc[UR50][R2.64+0x1d0], R140 ;  /* 0x0001d08c02002986 */ /* 0x000fe2000c101532 */
[----:B------:R-:W-:Y:S02]  /*9e00*/  ISETP.GT.AND P2, PT, R0, 0xf1, PT ;  /* 0x000000f10000780c */ /* 0x000fe40003f44270 */
[----:B------:R-:W-:Y:S01]  /*9e10*/  F2FP.F16.F32.PACK_AB R143, RZ, R143 ;  /* 0x0000008fff8f723e */ /* 0x000fe200000000ff */
[----:B------:R-:W-:Y:S01]  /*9e20*/  @P6 STG.E.U16 desc[UR50][R2.64+0x1d2], R141 ;  /* 0x0001d28d02006986 */ /* 0x000fe2000c101532 */
[----:B------:R-:W-:-:S02]  /*9e30*/  ISETP.GT.AND P6, PT, R4, 0x8, P5 ;  /* 0x000000080400780c */ /* 0x000fc40002fc4270 */
[C---:B------:R-:W-:Y:S01]  /*9e40*/  ISETP.GT.AND P5, PT, R4.reuse, RZ, P3 ;  /* 0x000000ff0400720c */ /* 0x040fe20001fa4270 */
[----:B------:R-:W-:Y:S01]  /*9e50*/  @P4 STG.E.U16 desc[UR50][R6.64+0x1d0], R142 ;  /* 0x0001d08e06004986 */ /* 0x000fe2000c101532 */
[C---:B------:R-:W-:Y:S02]  /*9e60*/  ISETP.GT.AND P3, PT, R4.reuse, 0x8, P3 ;  /* 0x000000080400780c */ /* 0x040fe40001f64270 */
[C---:B------:R-:W-:Y:S02]  /*9e70*/  ISETP.GT.AND P4, PT, R4.reuse, RZ, P2 ;  /* 0x000000ff0400720c */ /* 0x040fe40001784270 */
[----:B------:R-:W-:Y:S02]  /*9e80*/  F2FP.F16.F32.PACK_AB R144, RZ, R144 ;  /* 0x00000090ff90723e */ /* 0x000fe400000000ff */
[----:B------:R-:W-:Y:S02]  /*9e90*/  ISETP.GT.AND P2, PT, R4, 0x8, P2 ;  /* 0x000000080400780c */ /* 0x000fe40001744270 */
[C---:B------:R-:W-:Y:S01]  /*9ea0*/  ISETP.GT.AND P0, PT, R0.reuse, 0xf9, PT ;  /* 0x000000f90000780c */ /* 0x040fe20003f04270 */
[----:B------:R-:W-:Y:S01]  /*9eb0*/  @P6 STG.E.U16 desc[UR50][R6.64+0x1d2], R143 ;  /* 0x0001d28f06006986 */ /* 0x000fe2000c101532 */
[----:B------:R-:W-:-:S02]  /*9ec0*/  ISETP.GT.AND P1, PT, R0, 0xf8, PT ;  /* 0x000000f80000780c */ /* 0x000fc40003f24270 */
[----:B------:R-:W-:Y:S01]  /*9ed0*/  F2FP.F16.F32.PACK_AB R145, RZ, R145 ;  /* 0x00000091ff91723e */ /* 0x000fe200000000ff */
[----:B------:R-:W-:Y:S01]  /*9ee0*/  @P5 STG.E.U16 desc[UR50][R2.64+0x1e0], R144 ;  /* 0x0001e09002005986 */ /* 0x000fe2000c101532 */
[C---:B------:R-:W-:Y:S01]  /*9ef0*/  ISETP.GT.AND P6, PT, R4.reuse, RZ, P1 ;  /* 0x000000ff0400720c */ /* 0x040fe20000fc4270 */
[----:B------:R-:W-:Y:S01]  /*9f00*/  @P3 IMAD.MOV.U32 R5, RZ, RZ, R7 ;  /* 0x000000ffff053224 */ /* 0x000fe200078e0007 */
[C---:B------:R-:W-:Y:S01]  /*9f10*/  ISETP.GT.AND P5, PT, R4.reuse, RZ, P0 ;  /* 0x000000ff0400720c */ /* 0x040fe200007a4270 */
[----:B------:R-:W-:Y:S01]  /*9f20*/  @P4 STG.E.U16 desc[UR50][R2.64+0x1e2], R145 ;  /* 0x0001e29102004986 */ /* 0x000fe2000c101532 */
[C---:B------:R-:W-:Y:S02]  /*9f30*/  ISETP.GT.AND P1, PT, R4.reuse, 0x8, P1 ;  /* 0x000000080400780c */ /* 0x040fe40000f24270 */
[----:B------:R-:W-:Y:S01]  /*9f40*/  ISETP.GT.AND P0, PT, R4, 0x8, P0 ;  /* 0x000000080400780c */ /* 0x000fe20000704270 */
[----:B------:R-:W-:Y:S01]  /*9f50*/  @P3 IMAD.MOV.U32 R4, RZ, RZ, R6 ;  /* 0x000000ffff043224 */ /* 0x000fe200078e0006 */
[----:B------:R-:W-:-:S02]  /*9f60*/  F2FP.F16.F32.PACK_AB R146, RZ, R146 ;  /* 0x00000092ff92723e */ /* 0x000fc400000000ff */
[----:B------:R-:W-:Y:S02]  /*9f70*/  F2FP.F16.F32.PACK_AB R147, RZ, R147 ;  /* 0x00000093ff93723e */ /* 0x000fe400000000ff */
[----:B------:R-:W-:Y:S01]  /*9f80*/  F2FP.F16.F32.PACK_AB R148, RZ, R148 ;  /* 0x00000094ff94723e */ /* 0x000fe200000000ff */
[----:B------:R0:W-:Y:S01]  /*9f90*/  @P3 STG.E.U16 desc[UR50][R4.64+0x1e0], R146 ;  /* 0x0001e09204003986 */ /* 0x0001e2000c101532 */
[----:B------:R-:W-:Y:S02]  /*9fa0*/  F2FP.F16.F32.PACK_AB R149, RZ, R149 ;  /* 0x00000095ff95723e */ /* 0x000fe400000000ff */
[----:B------:R-:W-:Y:S02]  /*9fb0*/  F2FP.F16.F32.PACK_AB R150, RZ, R150 ;  /* 0x00000096ff96723e */ /* 0x000fe400000000ff */
[----:B------:R-:W-:Y:S01]  /*9fc0*/  F2FP.F16.F32.PACK_AB R151, RZ, R151 ;  /* 0x00000097ff97723e */ /* 0x000fe200000000ff */
[----:B0-----:R-:W-:Y:S02]  /*9fd0*/  @P2 IMAD.MOV.U32 R4, RZ, RZ, R6 ;  /* 0x000000ffff042224 */ /* 0x001fe400078e0006 */
[----:B------:R-:W-:-:S05]  /*9fe0*/  @P2 IMAD.MOV.U32 R5, RZ, RZ, R7 ;  /* 0x000000ffff052224 */ /* 0x000fca00078e0007 */
[----:B------:R-:W-:Y:S04]  /*9ff0*/  @P2 STG.E.U16 desc[UR50][R4.64+0x1e2], R147 ;  /* 0x0001e29304002986 */ /* 0x000fe8000c101532 */
[----:B------:R-:W-:Y:S04]  /*a000*/  @P6 STG.E.U16 desc[UR50][R2.64+0x1f0], R148 ;  /* 0x0001f09402006986 */ /* 0x000fe8000c101532 */
[----:B------:R0:W-:Y:S02]  /*a010*/  @P5 STG.E.U16 desc[UR50][R2.64+0x1f2], R149 ;  /* 0x0001f29502005986 */ /* 0x0001e4000c101532 */
[----:B0-----:R-:W-:-:S02]  /*a020*/  @P1 IMAD.MOV.U32 R2, RZ, RZ, R6 ;  /* 0x000000ffff021224 */ /* 0x001fc400078e0006 */
[----:B------:R-:W-:-:S05]  /*a030*/  @P1 IMAD.MOV.U32 R3, RZ, RZ, R7 ;  /* 0x000000ffff031224 */ /* 0x000fca00078e0007 */
[----:B------:R0:W-:Y:S04]  /*a040*/  @P1 STG.E.U16 desc[UR50][R2.64+0x1f0], R150 ;  /* 0x0001f09602001986 */ /* 0x0001e8000c101532 */
[----:B------:R0:W-:Y:S02]  /*a050*/  @P0 STG.E.U16 desc[UR50][R6.64+0x1f2], R151 ;  /* 0x0001f29706000986 */ /* 0x0001e4000c101532 */
.L_x_289:
[----:B------:R-:W-:Y:S05]  /*a060*/  BSYNC B0 ;  /* 0x0000000000007941 */ /* 0x000fea0003800000 */
.L_x_35:
[----:B0-----:R-:W-:Y:S01]  /*a070*/  IMAD.U32 R2, RZ, RZ, UR36 ;  /* 0x00000024ff027e24 */ /* 0x001fe2000f8e00ff */
[----:B------:R-:W-:Y:S01]  /*a080*/  ULDC.64 UR4, c[0x0][0x650] ;  /* 0x0001940000047ab9 */ /* 0x000fe20000000a00 */
[----:B------:R-:W-:Y:S01]  /*a090*/  IMAD.U32 R0, RZ, RZ, UR40 ;  /* 0x00000028ff007e24 */ /* 0x000fe2000f8e00ff */
[----:B------:R0:W-:Y:S01]  /*a0a0*/  SYNCS.ARRIVE.TRANS64.A1T0 RZ, [R160+UR47], RZ ;  /* 0x000000ffa0ff79a7 */ /* 0x0001e2000810002f */
[----:B------:R-:W-:Y:S01]  /*a0b0*/  IMAD.U32 R3, RZ, RZ, UR37 ;  /* 0x00000025ff037e24 */ /* 0x000fe2000f8e00ff */
[C---:B------:R-:W-:Y:S01]  /*a0c0*/  LEA R16, P0, R2.reuse, R16, 0x1 ;  /* 0x0000001002107211 */ /* 0x040fe200078008ff */
[----:B-----5:R-:W-:Y:S02]  /*a0d0*/  IMAD.MOV.U32 R18, RZ, RZ, -0x1 ;  /* 0xffffffffff127424 */ /* 0x020fe400078e00ff */
[----:B------:R-:W-:Y:S01]  /*a0e0*/  IMAD.MOV.U32 R19, RZ, RZ, -0x1 ;  /* 0xffffffffff137424 */ /* 0x000fe200078e00ff */
[----:B------:R-:W-:Y:S01]  /*a0f0*/  LEA.HI.X R17, R2, R17, R0, 0x1, P0 ;  /* 0x0000001102117211 */ /* 0x000fe200000f0c00 */
[----:B------:R-:W-:Y:S01]  /*a100*/  IMAD.MOV.U32 R2, RZ, RZ, -0x1 ;  /* 0xffffffffff027424 */ /* 0x000fe200078e00ff */
[----:B------:R-:W-:-:S02]  /*a110*/  ISETP.GE.U32.AND P0, PT, R16, UR4, PT ;  /* 0x0000000410007c0c */ /* 0x000fc4000bf06070 */
[----:B------:R-:W-:Y:S02]  /*a120*/  PRMT R0, RZ, 0x7610, R0 ;  /* 0x00007610ff007816 */ /* 0x000fe40000000000 */
[----:B------:R-:W-:-:S13]  /*a130*/  ISETP.GE.U32.AND.EX P0, PT, R17, UR5, PT, P0 ;  /* 0x0000000511007c0c */ /* 0x000fda000bf06100 */
[----:B0-----:R-:W-:Y:S05]  /*a140*/  @P0 BRA `(.L_x_290) ;  /* 0x00000004008c0947 */ /* 0x001fea0003800000 */
[----:B------:R-:W0:Y:S01]  /*a150*/  S2UR UR7, SR_CTAID.X ;  /* 0x00000000000779c3 */ /* 0x000e220000002500 */
[----:B------:R-:W-:Y:S01]  /*a160*/  ULDC.64 UR4, c[0x0][0x628] ;  /* 0x00018a0000047ab9 */ /* 0x000fe20000000a00 */
[----:B------:R-:W-:Y:S01]  /*a170*/  ULDC UR6, c[0x0][0x150] ;  /* 0x0000540000067ab9 */ /* 0x000fe20000000800 */
[----:B------:R-:W-:Y:S01]  /*a180*/  ISETP.NE.U32.AND P0, PT, RZ, UR4, PT ;  /* 0x00000004ff007c0c */ /* 0x000fe2000bf05070 */
[----:B------:R-:W-:Y:S01]  /*a190*/  ULDC UR15, c[0x0][0x630] ;  /* 0x00018c00000f7ab9 */ /* 0x000fe20000000800 */
[C---:B------:R-:W-:Y:S01]  /*a1a0*/  R2UR UR16, R16.reuse ;  /* 0x00000000101072ca */ /* 0x040fe200000e0000 */
[----:B------:R-:W-:Y:S01]  /*a1b0*/  ULDC UR18, c[0x0][0x154] ;  /* 0x0000550000127ab9 */ /* 0x000fe20000000800 */
[----:B------:R-:W-:Y:S01]  /*a1c0*/  ISETP.NE.AND.EX P0, PT, RZ, UR5, PT, P0 ;  /* 0x00000005ff007c0c */ /* 0x000fe2000bf05300 */
[----:B------:R-:W1:Y:S01]  /*a1d0*/  S2UR UR19, SR_CTAID.Y ;  /* 0x00000000001379c3 */ /* 0x000e620000002600 */
[----:B------:R-:W-:Y:S02]  /*a1e0*/  R2UR UR17, R17 ;  /* 0x00000000111172ca */ /* 0x000fe400000e0000 */
[----:B------:R-:W-:-:S02]  /*a1f0*/  R2UR UR12, R16 ;  /* 0x00000000100c72ca */ /* 0x000fc400000e0000 */
[----:B------:R-:W-:Y:S02]  /*a200*/  R2UR UR13, R17 ;  /* 0x00000000110d72ca */ /* 0x000fe400000e0000 */
[----:B0-----:R-:W-:-:S05]  /*a210*/  I2FP.F32.U32 R0, UR7 ;  /* 0x0000000700007c45 */ /* 0x001fca0008201000 */
[----:B------:R-:W-:-:S04]  /*a220*/  FMUL R0, R0, UR6 ;  /* 0x0000000600007c20 */ /* 0x000fc80008400000 */
[----:B------:R0:W0:Y:S01]  /*a230*/  F2I.U32.TRUNC.NTZ R2, R0 ;  /* 0x0000000000027305 */ /* 0x000022000020f000 */
[----:B-1----:R-:W-:Y:S05]  /*a240*/  @!P0 BRA `(.L_x_291) ;  /* 0x0000000000308947 */ /* 0x002fea0003800000 */
        /* <DEDUP_REMOVED lines=12> */
.L_x_291:
[----:B------:R-:W-:Y:S01]  /*a310*/  USHF.R.U64 UR6, UR12, UR15, UR13 ;  /* 0x0000000f0c067299 */ /* 0x000fe2000800120d */
[----:B0-----:R-:W-:Y:S01]  /*a320*/  I2FP.F32.U32 R0, UR19 ;  /* 0x0000001300007c45 */ /* 0x001fe20008201000 */
[----:B------:R-:W-:Y:S01]  /*a330*/  USHF.R.U32.HI UR4, URZ, UR15, UR13 ;  /* 0x0000000f3f047299 */ /* 0x000fe2000801160d */
[----:B------:R-:W-:Y:S01]  /*a340*/  R2UR UR14, R2 ;  /* 0x00000000020e72ca */ /* 0x000fe200000e0000 */
[----:B------:R-:W-:Y:S02]  /*a350*/  UIADD3 UR9, UP0, URZ, -UR6, URZ ;  /* 0x800000063f097290 */ /* 0x000fe4000ff1e03f */
[----:B------:R-:W-:Y:S01]  /*a360*/  FMUL R0, R0, UR18 ;  /* 0x0000001200007c20 */ /* 0x000fe20008400000 */
[----:B------:R-:W-:Y:S01]  /*a370*/  ULDC.64 UR12, c[0x0][0x620] ;  /* 0x00018800000c7ab9 */ /* 0x000fe20000000a00 */
[----:B------:R-:W-:Y:S01]  /*a380*/  UIADD3.X UR4, URZ, ~UR4, URZ, UP0, !UPT ;  /* 0x800000043f047290 */ /* 0x000fe200087fe43f */
[----:B------:R-:W-:Y:S01]  /*a390*/  UMOV UR10, UR16 ;  /* 0x00000010000a7c82 */ /* 0x000fe20008000000 */
[----:B------:R-:W-:-:S02]  /*a3a0*/  UMOV UR11, UR17 ;  /* 0x00000011000b7c82 */ /* 0x000fc40008000000 */
[----:B------:R-:W0:Y:S01]  /*a3b0*/  F2I.U32.TRUNC.NTZ R0, R0 ;  /* 0x0000000000007305 */ /* 0x000e22000020f000 */
[----:B------:R-:W-:Y:S02]  /*a3c0*/  UIMAD UR4, UR4, UR12, URZ ;  /* 0x0000000c040472a4 */ /* 0x000fe4000f8e023f */
[----:B------:R-:W-:Y:S02]  /*a3d0*/  UIMAD.WIDE.U32 UR10, UR9, UR12, UR10 ;  /* 0x0000000c090a72a5 */ /* 0x000fe4000f8e000a */
[----:B------:R-:W-:Y:S01]  /*a3e0*/  UIMAD UR9, UR9, UR13, UR4 ;  /* 0x0000000d090972a4 */ /* 0x000fe2000f8e0204 */
[----:B------:R-:W-:Y:S01]  /*a3f0*/  ULDC UR22, c[0x0][0x658] ;  /* 0x0001960000167ab9 */ /* 0x000fe20000000800 */
[----:B------:R-:W-:Y:S02]  /*a400*/  UMOV UR12, 0xffffffff ;  /* 0xffffffff000c7882 */ /* 0x000fe40000000000 */
[----:B------:R-:W-:Y:S01]  /*a410*/  UIADD3 UR11, UR11, UR9, URZ ;  /* 0x000000090b0b7290 */ /* 0x000fe2000fffe03f */
[----:B------:R-:W-:Y:S01]  /*a420*/  ULDC UR13, c[0x0][0x618] ;  /* 0x00018600000d7ab9 */ /* 0x000fe20000000800 */
[----:B------:R-:W-:Y:S01]  /*a430*/  ULDC.64 UR4, c[0x0][0x640] ;  /* 0x0001900000047ab9 */ /* 0x000fe20000000a00 */
[----:B------:R-:W-:Y:S01]  /*a440*/  USHF.L.U32 UR18, UR12, UR22, URZ ;  /* 0x000000160c127299 */ /* 0x000fe2000800063f */
[----:B------:R-:W-:Y:S01]  /*a450*/  ISETP.NE.U32.AND P0, PT, RZ, UR4, PT ;  /* 0x00000004ff007c0c */ /* 0x000fe2000bf05070 */
[----:B------:R-:W-:Y:S01]  /*a460*/  USHF.R.U64 UR12, UR10, UR13, UR11 ;  /* 0x0000000d0a0c7299 */ /* 0x000fe2000800120b */
[----:B0-----:R-:W-:Y:S01]  /*a470*/  R2UR UR16, R0 ;  /* 0x00000000001072ca */ /* 0x001fe200000e0000 */
[----:B------:R-:W-:Y:S01]  /*a480*/  USHF.R.U32.HI UR10, URZ, UR13, UR11 ;  /* 0x0000000d3f0a7299 */ /* 0x000fe2000801160b */
[----:B------:R-:W-:Y:S01]  /*a490*/  ISETP.NE.AND.EX P0, PT, RZ, UR5, PT, P0 ;  /* 0x00000005ff007c0c */ /* 0x000fe2000bf05300 */
[----:B------:R-:W-:Y:S01]  /*a4a0*/  ULDC UR17, c[0x0][0x608] ;  /* 0x0001820000117ab9 */ /* 0x000fe20000000800 */
[----:B------:R-:W-:-:S02]  /*a4b0*/  ULOP3.LUT UR23, URZ, UR18, URZ, 0x33, !UPT ;  /* 0x000000123f177292 */ /* 0x000fc4000f8e333f */
[----:B------:R-:W-:Y:S02]  /*a4c0*/  USHF.R.U64 UR18, UR12, UR17, UR10 ;  /* 0x000000110c127299 */ /* 0x000fe4000800120a */
[----:B------:R-:W-:Y:S01]  /*a4d0*/  USHF.R.U32.HI UR10, URZ, UR17, UR10 ;  /* 0x000000113f0a7299 */ /* 0x000fe2000801160a */
[----:B------:R-:W-:Y:S01]  /*a4e0*/  UMOV UR20, 0x1 ;  /* 0x0000000100147882 */ /* 0x000fe20000000000 */
[----:B------:R-:W-:Y:S02]  /*a4f0*/  UIADD3 UR14, -UR14, URZ, URZ ;  /* 0x0000003f0e0e7290 */ /* 0x000fe4000fffe13f */
[----:B------:R-:W-:Y:S02]  /*a500*/  USHF.L.U32 UR13, UR20, UR22, URZ ;  /* 0x00000016140d7299 */ /* 0x000fe4000800063f */
[----:B------:R-:W-:Y:S01]  /*a510*/  USHF.R.U64 UR20, UR18, UR22, UR10 ;  /* 0x0000001612147299 */ /* 0x000fe2000800120a */
[----:B------:R-:W-:Y:S01]  /*a520*/  ULDC UR15, c[0x0][0x144] ;  /* 0x00005100000f7ab9 */ /* 0x000fe20000000800 */
[----:B------:R-:W-:Y:S01]  /*a530*/  ULDC UR8, c[0x0][0x600] ;  /* 0x0001800000087ab9 */ /* 0x000fe20000000800 */
[----:B------:R-:W-:-:S02]  /*a540*/  UIADD3 UR21, -UR16, URZ, URZ ;  /* 0x0000003f10157290 */ /* 0x000fc4000fffe13f */
[----:B------:R-:W-:Y:S02]  /*a550*/  USHF.R.U32.HI UR17, URZ, UR22, UR10 ;  /* 0x000000163f117299 */ /* 0x000fe4000801160a */
[----:B------:R-:W-:Y:S02]  /*a560*/  UIADD3 UR9, UR8, -0x1, URZ ;  /* 0xffffffff08097890 */ /* 0x000fe4000fffe03f */
[----:B------:R-:W-:Y:S01]  /*a570*/  UIMAD UR22, UR15, UR14, UR7 ;  /* 0x0000000e0f1672a4 */ /* 0x000fe2000f8e0207 */
[----:B------:R-:W-:Y:S01]  /*a580*/  ULDC UR26, c[0x0][0x148] ;  /* 0x00005200001a7ab9 */ /* 0x000fe20000000800 */
[----:B------:R-:W-:Y:S01]  /*a590*/  ULDC UR24, c[0x0][0x648] ;  /* 0x0001920000187ab9 */ /* 0x000fe20000000800 */
[----:B------:R-:W-:Y:S01]  /*a5a0*/  ULDC UR25, c[0x0][0x638] ;  /* 0x00018e0000197ab9 */ /* 0x000fe20000000800 */
        /* <DEDUP_REMOVED lines=12> */
.L_x_292:
[----:B------:R-:W-:Y:S01]  /*a670*/  UISETP.NE.AND UP0, UPT, UR39, URZ, UPT ;  /* 0x0000003f2700728c */ /* 0x000fe2000bf05270 */
[----:B------:R-:W-:Y:S01]  /*a680*/  IMAD.MOV.U32 R0, RZ, RZ, 0x1 ;  /* 0x00000001ff007424 */ /* 0x000fe200078e00ff */
[----:B------:R-:W-:Y:S01]  /*a690*/  USHF.R.U64 UR4, UR16, UR24, UR17 ;  /* 0x0000001810047299 */ /* 0x000fe20008001211 */
[----:B------:R-:W-:Y:S01]  /*a6a0*/  IMAD.U32 R19, RZ, RZ, UR6 ;  /* 0x00000006ff137e24 */ /* 0x000fe2000f8e00ff */
[----:B------:R-:W-:Y:S02]  /*a6b0*/  ULOP3.LUT UR18, UR18, UR23, URZ, 0xc0, !UPT ;  /* 0x0000001712127292 */ /* 0x000fe4000f8ec03f */
[----:B------:R-:W-:Y:S02]  /*a6c0*/  UIADD3 UR5, -UR4, URZ, URZ ;  /* 0x0000003f04057290 */ /* 0x000fe4000fffe13f */
[----:B------:R-:W-:Y:S02]  /*a6d0*/  ULOP3.LUT UR9, UR12, UR9, URZ, 0xc0, !UPT ;  /* 0x000000090c097292 */ /* 0x000fe4000f8ec03f */
[----:B------:R-:W-:-:S02]  /*a6e0*/  UIMAD UR4, UR13, UR4, UR18 ;  /* 0x000000040d0472a4 */ /* 0x000fc4000f8e0212 */
[----:B------:R-:W-:Y:S02]  /*a6f0*/  @UP0 UIMAD UR22, UR26, UR21, UR19 ;  /* 0x000000151a1602a4 */ /* 0x000fe4000f8e0213 */
[----:B------:R-:W-:Y:S01]  /*a700*/  UIMAD UR5, UR5, UR25, UR20 ;  /* 0x00000019050572a4 */ /* 0x000fe2000f8e0214 */
[----:B------:R-:W-:Y:S02]  /*a710*/  ULDC UR7, c[0x0][0x610] ;  /* 0x0001840000077ab9 */ /* 0x000fe40000000800 */
[----:B------:R-:W-:Y:S02]  /*a720*/  UIMAD UR4, UR4, UR7, UR22 ;  /* 0x00000007040472a4 */ /* 0x000fe4000f8e0216 */
[----:B------:R-:W-:-:S04]  /*a730*/  UIMAD UR5, UR5, UR8, UR9 ;  /* 0x00000008050572a4 */ /* 0x000fc8000f8e0209 */
[----:B------:R-:W-:Y:S02]  /*a740*/  USEL UR7, UR5, UR4, !UP0 ;  /* 0x0000000405077287 */ /* 0x000fe4000c000000 */
[----:B------:R-:W-:-:S04]  /*a750*/  USEL UR4, UR4, UR5, !UP0 ;  /* 0x0000000504047287 */ /* 0x000fc8000c000000 */
[----:B------:R-:W-:Y:S02]  /*a760*/  IMAD.U32 R2, RZ, RZ, UR7 ;  /* 0x00000007ff027e24 */ /* 0x000fe4000f8e00ff */
[----:B------:R-:W-:-:S07]  /*a770*/  IMAD.U32 R18, RZ, RZ, UR4 ;  /* 0x00000004ff127e24 */ /* 0x000fce000f8e00ff */
.L_x_290:
[----:B------:R-:W-:Y:S02]  /*a780*/  LOP3.LUT P0, RZ, R0, 0xff, RZ, 0xc0, !PT ;  /* 0x000000ff00ff7812 */ /* 0x000fe4000780c0ff */
[----:B------:R-:W-:-:S11]  /*a790*/  LOP3.LUT R170, R170, 0x1, RZ, 0x3c, !PT ;  /* 0x00000001aaaa7812 */ /* 0x000fd600078e3cff */
[----:B------:R-:W-:Y:S05]  /*a7a0*/  @P0 BRA `(.L_x_293) ;  /* 0xffffff6c00f80947 */ /* 0x000fea000383ffff */
[----:B------:R-:W-:Y:S05]  /*a7b0*/  EXIT ;  /* 0x000000000000794d */ /* 0x000fea0003800000 */
.L_x_16:
[----:B------:R-:W-:-:S08]  /*a7c0*/  ISETP.NE.AND P0, PT, RZ, UR6, PT ;  /* 0x00000006ff007c0c */ /* 0x000fd0000bf05270 */
[----:B-----5:R-:W0:-:S00]  /*a7d0*/  USETMAXREG.DEALLOC.CTAPOOL 0x28 ;  /* 0x00000028000079c8 */ /* 0x020e0000080e0500 */
[----:B------:R-:W-:Y:S05]  /*a7e0*/  @P0 EXIT ;  /* 0x000000000000094d */ /* 0x000fea0003800000 */
[----:B0-----:R-:W-:Y:S01]  /*a7f0*/  LOP3.LUT P0, RZ, R0, 0xff, RZ, 0xc0, !PT ;  /* 0x000000ff00ff7812 */ /* 0x001fe2000780c0ff */
[----:B------:R-:W-:Y:S02]  /*a800*/  IMAD.MOV.U32 R0, RZ, RZ, 0x1 ;  /* 0x00000001ff007424 */ /* 0x000fe400078e00ff */
[----:B------:R-:W-:-:S10]  /*a810*/  IMAD.MOV.U32 R8, RZ, RZ, RZ ;  /* 0x000000ffff087224 */ /* 0x000fd400078e00ff */
[----:B------:R-:W-:Y:S05]  /*a820*/  @!P0 BRA `(.L_x_294) ;  /* 0x0000000c00308947 */ /* 0x000fea0003800000 */
[----:B------:R-:W0:Y:S01]  /*a830*/  S2R R9, SR_CgaCtaId ;  /* 0x0000000000097919 */ /* 0x000e220000008800 */
[----:B------:R-:W-:Y:S01]  /*a840*/  LOP3.LUT P0, RZ, R3, 0x1f, RZ, 0xc0, !PT ;  /* 0x0000001f03ff7812 */ /* 0x000fe2000780c0ff */
[----:B------:R-:W-:Y:S01]  /*a850*/  ULDC UR5, c[0x0][0x658] ;  /* 0x0001960000057ab9 */ /* 0x000fe20000000800 */
[----:B------:R-:W-:Y:S01]  /*a860*/  UMOV UR6, 0xffffffff ;  /* 0xffffffff00067882 */ /* 0x000fe20000000000 */
[----:B------:R-:W-:Y:S01]  /*a870*/  BSSY B0, `(.L_x_294) ;  /* 0x00000c7000007945 */ /* 0x000fe20003800000 */
[----:B------:R-:W-:Y:S01]  /*a880*/  USHF.L.U32 UR6, UR6, UR5, URZ ;  /* 0x0000000506067299 */ /* 0x000fe2000800063f */
[C---:B------:R-:W-:Y:S01]  /*a890*/  ISETP.NE.AND P3, PT, R4.reuse, RZ, PT ;  /* 0x000000ff0400720c */ /* 0x040fe20003f65270 */
[----:B------:R-:W-:Y:S01]  /*a8a0*/  IMAD.MOV.U32 R10, RZ, RZ, 0x1 ;  /* 0x00000001ff0a7424 */ /* 0x000fe200078e00ff */
[----:B------:R-:W-:Y:S01]  /*a8b0*/  ISETP.NE.OR P0, PT, R4, RZ, !P0 ;  /* 0x000000ff0400720c */ /* 0x000fe20004705670 */
[----:B------:R-:W-:Y:S01]  /*a8c0*/  IMAD.MOV.U32 R0, RZ, RZ, 0x1 ;  /* 0x00000001ff007424 */ /* 0x000fe200078e00ff */
[----:B------:R-:W-:Y:S01]  /*a8d0*/  ULDC UR4, c[0x0][0x600] ;  /* 0x0001800000047ab9 */ /* 0x000fe20000000800 */
[----:B------:R-:W-:Y:S01]  /*a8e0*/  IMAD.MOV.U32 R8, RZ, RZ, RZ ;  /* 0x000000ffff087224 */ /* 0x000fe200078e00ff */
[----:B------:R-:W-:Y:S01]  /*a8f0*/  UMOV UR7, 0x1 ;  /* 0x0000000100077882 */ /* 0x000fe20000000000 */
[----:B------:R-:W-:-:S02]  /*a900*/  UIADD3 UR19, UR38, 0x1, URZ ;  /* 0x0000000126137890 */ /* 0x000fc4000fffe03f */
[----:B------:R-:W-:Y:S02]  /*a910*/  ULOP3.LUT UR22, UR41, 0x2, URZ, 0xfc, !UPT ;  /* 0x0000000229167892 */ /* 0x000fe4000f8efc3f */
[----:B------:R-:W-:Y:S02]  /*a920*/  UIADD3 UR4, UR4, -0x1, URZ ;  /* 0xffffffff04047890 */ /* 0x000fe4000fffe03f */
[----:B------:R-:W-:Y:S02]  /*a930*/  USHF.L.U32 UR5, UR7, UR5, URZ ;  /* 0x0000000507057299 */ /* 0x000fe4000800063f */
[----:B------:R-:W-:Y:S01]  /*a940*/  ULOP3.LUT UR6, URZ, UR6, URZ, 0x33, !UPT ;  /* 0x000000063f067292 */ /* 0x000fe2000f8e333f */
[----:B------:R-:W-:Y:S01]  /*a950*/  ULDC.64 UR20, c[0x0][0x198] ;  /* 0x0000660000147ab9 */ /* 0x000fe20000000a00 */
[C---:B0-----:R-:W-:Y:S02]  /*a960*/  IMAD.SHL.U32 R11, R9.reuse, 0x80, RZ ;  /* 0x00000080090b7824 */ /* 0x041fe400078e00ff */
[----:B------:R-:W-:-:S03]  /*a970*/  IMAD.SHL.U32 R9, R9, 0x2000, RZ ;  /* 0x0000200009097824 */ /* 0x000fc600078e00ff */
[----:B------:R-:W-:Y:S02]  /*a980*/  LOP3.LUT R11, R11, 0x80, RZ, 0xc0, !PT ;  /* 0x000000800b0b7812 */ /* 0x000fe400078ec0ff */
[----:B------:R-:W-:-:S07]  /*a990*/  LOP3.LUT R9, R9, 0x2000, RZ, 0xc0, !PT ;  /* 0x0000200009097812 */ /* 0x000fce00078ec0ff */
.L_x_306:
[----:B------:R-:W-:-:S03]  /*a9a0*/  UMOV UR7, 0xffffffff ;  /* 0xffffffff00077882 */ /* 0x000fc60000000000 */
[----:B------:R-:W-:Y:S05]  /*a9b0*/  BRA.DIV UR7, `(.L_x_295) ;  /* 0x0000000e07e47947 */ /* 0x000fea000b800000 */
[----:B------:R-:W-:-:S13]  /*a9c0*/  ELECT P6, URZ, PT ;  /* 0x00000000003f782f */ /* 0x000fda00038c0000 */
.L_x_319:
[----:B------:R-:W0:Y:S01]  /*a9d0*/  LDC R3, c[0x0][0x28c] ;  /* 0x0000a300ff037b82 */ /* 0x000e220000000800 */
[----:B------:R-:W-:Y:S01]  /*a9e0*/  BSSY B1, `(.L_x_296) ;  /* 0x000003a000017945 */ /* 0x000fe20003800000 */
[----:B0-----:R-:W-:-:S13]  /*a9f0*/  ISETP.LT.OR P6, PT, R3, 0x1, !P6 ;  /* 0x000000010300780c */ /* 0x001fda00077c1670 */
[----:B------:R-:W-:Y:S05]  /*aa00*/  @P6 BRA `(.L_x_297) ;  /* 0x0000000000dc6947 */ /* 0x000fea0003800000 */
[----:B------:R-:W-:Y:S02]  /*aa10*/  IMAD R6, R2, 0x100, R11 ;  /* 0x0000010002067824 */ /* 0x000fe400078e020b */
[----:B------:R-:W-:Y:S02]  /*aa20*/  IMAD.SHL.U32 R18, R18, 0x40, RZ ;  /* 0x0000004012127824 */ /* 0x000fe400078e00ff */
[----:B------:R-:W-:Y:S02]  /*aa30*/  IMAD.MOV.U32 R13, RZ, RZ, RZ ;  /* 0x000000ffff0d7224 */ /* 0x000fe400078e00ff */
[----:B------:R-:W-:Y:S02]  /*aa40*/  IMAD.U32 R14, RZ, RZ, UR19 ;  /* 0x00000013ff0e7e24 */ /* 0x000fe4000f8e00ff */
[----:B------:R-:W-:Y:S02]  /*aa50*/  IMAD.MOV.U32 R2, RZ, RZ, R0 ;  /* 0x000000ffff027224 */ /* 0x000fe400078e0000 */
[----:B------:R-:W-:-:S07]  /*aa60*/  IMAD.MOV.U32 R4, RZ, RZ, R8 ;  /* 0x000000ffff047224 */ /* 0x000fce00078e0008 */
.L_x_301:
[----:B------:R-:W0:Y:S01]  /*aa70*/  S2R R12, SR_CgaCtaId ;  /* 0x00000000000c7919 */ /* 0x000e220000008800 */
[----:B------:R-:W-:Y:S01]  /*aa80*/  MOV R3, 0x400 ;  /* 0x0000040000037802 */ /* 0x000fe20000000f00 */
[----:B------:R-:W1:Y:S03]  /*aa90*/  @!P3 LDC R5, c[0x0][0x500] ;  /* 0x00014000ff05bb82 */ /* 0x000e660000000800 */
[----:B0-----:R-:W-:Y:S02]  /*aaa0*/  LEA R7, R12, R3, 0x18 ;  /* 0x000000030c077211 */ /* 0x001fe400078ec0ff */
[----:B------:R-:W-:-:S03]  /*aab0*/  SHF.L.U32 R3, R2, 0x1f, RZ ;  /* 0x0000001f02037819 */ /* 0x000fc600000006ff */
[----:B------:R-:W-:-:S04]  /*aac0*/  IMAD R12, R4, 0x8, R7 ;  /* 0x00000008040c7824 */ /* 0x000fc800078e0207 */
[----:B------:R-:W0:Y:S02]  /*aad0*/  SYNCS.PHASECHK.TRANS64.TRYWAIT P1, [R12+URZ+0x20], R3 ;  /* 0x000020030c0075a7 */ /* 0x000e24000802017f */
[----:B01----:R-:W-:Y:S05]  /*aae0*/  @!P1 BRA `(.L_x_298) ;  /* 0x0000000c00b89947 */ /* 0x003fea0003800000 */
.L_x_320:
[----:B------:R-:W-:Y:S01]  /*aaf0*/  UPRMT UR7, UR22, 0x9910, URZ ;  /* 0x0000991016077896 */ /* 0x000fe2000800003f */
[----:B------:R1:W-:Y:S03]  /*ab00*/  @!P3 SYNCS.ARRIVE.TRANS64 RZ, [R12+URZ], R5 ;  /* 0x000000050cffb9a7 */ /* 0x0003e6000800003f */
[----:B------:R-:W-:-:S06]  /*ab10*/  UISETP.NE.AND UP0, UPT, UR7, 0x2, UPT ;  /* 0x000000020700788c */ /* 0x000fcc000bf05270 */
[----:B------:R-:W-:-:S13]  /*ab20*/  PLOP3.LUT P1, PT, PT, PT, UP0, 0x80, 0x0 ;  /* 0x000000000000781c */ /* 0x000fda0003f2f008 */
[----:B-1----:R-:W-:Y:S05]  /*ab30*/  @P1 BRA `(.L_x_299) ;  /* 0x0000000000041947 */ /* 0x002fea0003800000 */
[----:B------:R-:W-:Y:S01]  /*ab40*/  BPT.TRAP 0x1 ;  /* 0x000000040000795c */ /* 0x000fe20000300000 */
.L_x_299:
[----:B------:R-:W-:Y:S05]  /*ab50*/  @P0 BRA `(.L_x_300) ;  /* 0x0000000000040947 */ /* 0x000fea0003800000 */
[----:B------:R-:W-:Y:S01]  /*ab60*/  BPT.TRAP 0x1 ;  /* 0x000000040000795c */ /* 0x000fe20000300000 */
.L_x_300:
[----:B0-----:R-:W-:Y:S01]  /*ab70*/  IMAD R3, R4, 0x4000, R9 ;  /* 0x0000400004037824 */ /* 0x001fe200078e0209 */
[----:B------:R-:W-:Y:S01]  /*ab80*/  R2UR UR9, R12 ;  /* 0x000000000c0972ca */ /* 0x000fe200000e0000 */
[--C-:B------:R-:W-:Y:S01]  /*ab90*/  IMAD R5, R4, 0x2000, R7.reuse ;  /* 0x0000200004057824 */ /* 0x100fe200078e0207 */
[----:B------:R-:W-:Y:S01]  /*aba0*/  UIADD3 UR14, UP0, UR20, 0xf0, URZ ;  /* 0x000000f0140e7890 */ /* 0x000fe2000ff1e03f */
[----:B------:R-:W-:Y:S01]  /*abb0*/  IMAD R3, R3, 0x2, R7 ;  /* 0x0000000203037824 */ /* 0x000fe200078e0207 */
[----:B------:R-:W-:Y:S01]  /*abc0*/  R2UR UR11, R18 ;  /* 0x00000000120b72ca */ /* 0x000fe200000e0000 */
[----:B------:R-:W-:Y:S01]  /*abd0*/  VIADD R14, R14, 0xffffffff ;  /* 0xffffffff0e0e7836 */ /* 0x000fe20000000000 */
[----:B------:R-:W-:Y:S01]  /*abe0*/  R2UR UR7, R5 ;  /* 0x00000000050772ca */ /* 0x000fe200000e0000 */
[----:B------:R-:W-:Y:S01]  /*abf0*/  UIADD3 UR24, UP1, UR20, 0x1f0, URZ ;  /* 0x000001f014187890 */ /* 0x000fe2000ff3e03f */
[----:B------:R-:W-:Y:S01]  /*ac00*/  R2UR UR8, R3 ;  /* 0x00000000030872ca */ /* 0x000fe200000e0000 */
[----:B------:R-:W-:Y:S01]  /*ac10*/  UIADD3.X UR15, URZ, UR21, URZ, UP0, !UPT ;  /* 0x000000153f0f7290 */ /* 0x000fe200087fe43f */
[----:B------:R-:W-:Y:S01]  /*ac20*/  R2UR UR10, R13 ;  /* 0x000000000d0a72ca */ /* 0x000fe200000e0000 */
[----:B------:R-:W-:Y:S01]  /*ac30*/  VIADD R4, R4, 0x1 ;  /* 0x0000000104047836 */ /* 0x000fe20000000000 */
[----:B------:R-:W-:Y:S01]  /*ac40*/  R2UR UR12, R19 ;  /* 0x00000000130c72ca */ /* 0x000fe200000e0000 */
[----:B------:R-:W-:Y:S01]  /*ac50*/  UIADD3.X UR25, URZ, UR21, URZ, UP1, !UPT ;  /* 0x000000153f197290 */ /* 0x000fe20008ffe43f */
[----:B------:R-:W-:Y:S01]  /*ac60*/  R2UR UR18, R6 ;  /* 0x00000000061272ca */ /* 0x000fe200000e0000 */
[----:B------:R-:W-:Y:S01]  /*ac70*/  UMOV UR16, 0x0 ;  /* 0x0000000000107882 */ /* 0x000fe20000000000 */
[----:B------:R-:W-:Y:S01]  /*ac80*/  ISETP.GT.AND P2, PT, R14, 0x1, PT ;  /* 0x000000010e00780c */ /* 0x000fe20003f44270 */
[----:B------:R-:W-:Y:S01]  /*ac90*/  UMOV UR17, 0x10000000 ;  /* 0x1000000000117882 */ /* 0x000fe20000000000 */
[C---:B------:R-:W-:Y:S01]  /*aca0*/  ISETP.NE.AND P1, PT, R4.reuse, 0x4, PT ;  /* 0x000000040400780c */ /* 0x040fe20003f25270 */
[----:B------:R-:W-:Y:S01]  /*acb0*/  UIADD3 UR7, UR7, 0x180, URZ ;  /* 0x0000018007077890 */ /* 0x000fe2000fffe03f */
[----:B------:R-:W-:Y:S01]  /*acc0*/  VIADD R13, R13, 0x40 ;  /* 0x000000400d0d7836 */ /* 0x000fe20000000000 */
[----:B------:R-:W-:Y:S01]  /*acd0*/  UIADD3 UR13, UR8, 0x8180, URZ ;  /* 0x00008180080d7890 */ /* 0x000fe2000fffe03f */
[----:B------:R-:W-:Y:S01]  /*ace0*/  SEL R3, RZ, 0x1, P1 ;  /* 0x00000001ff037807 */ /* 0x000fe20000800000 */
[----:B------:R-:W-:Y:S01]  /*acf0*/  UMOV UR23, 0x30000 ;  /* 0x0003000000177882 */ /* 0x000fe20000000000 */
[----:B------:R-:W-:-:S02]  /*ad00*/  SEL R4, R4, RZ, P1 ;  /* 0x000000ff04047207 */ /* 0x000fc40000800000 */
[----:B------:R-:W-:Y:S01]  /*ad10*/  UMOV UR8, UR7 ;  /* 0x0000000700087c82 */ /* 0x000fe20008000000 */
[----:B------:R-:W-:Y:S01]  /*ad20*/  LOP3.LUT R2, R2, R3, RZ, 0x3c, !PT ;  /* 0x0000000302027212 */ /* 0x000fe200078e3cff */
[----:B------:R0:W-:Y:S02]  /*ad30*/  UTMALDG.3D [UR8], [UR14], desc[UR16] ;  /* 0x000010080e0075b4 */ /* 0x0001e40008011000 */
[----:B0-----:R-:W-:Y:S01]  /*ad40*/  UMOV UR8, UR13 ;  /* 0x0000000d00087c82 */ /* 0x001fe20008000000 */
[----:B------:R-:W-:Y:S02]  /*ad50*/  UMOV UR11, UR18 ;  /* 0x00000012000b7c82 */ /* 0x000fe40008000000 */
[----:B------:R0:W-:Y:S02]  /*ad60*/  UTMALDG.3D.MULTICAST [UR8], [UR24], UR23, desc[UR16] ;  /* 0x00001008180073b4 */ /* 0x0001e40008011817 */
[----:B0-----:R-:W-:Y:S05]  /*ad70*/  @P2 BRA `(.L_x_301) ;  /* 0xfffffffc003c2947 */ /* 0x001fea000383ffff */
.L_x_297:
[----:B------:R-:W-:Y:S05]  /*ad80*/  BSYNC B1 ;  /* 0x0000000000017941 */ /* 0x000fea0003800000 */
.L_x_296:
[----:B------:R-:W-:Y:S01]  /*ad90*/  LOP3.LUT P4, RZ, R10, 0xff, RZ, 0xc0, !PT ;  /* 0x000000ff0aff7812 */ /* 0x000fe2000788c0ff */
[----:B------:R-:W-:Y:S01]  /*ada0*/  VIADD R8, R8, UR38 ;  /* 0x0000002608087c36 */ /* 0x000fe20008000000 */
[----:B------:R-:W-:Y:S01]  /*adb0*/  ULDC.64 UR8, c[0x0][0x650] ;  /* 0x0001940000087ab9 */ /* 0x000fe20000000a00 */
[----:B------:R-:W-:Y:S01]  /*adc0*/  BSSY B1, `(.L_x_302) ;  /* 0x000006f000017945 */ /* 0x000fe20003800000 */
[----:B------:R-:W-:Y:S01]  /*add0*/  IMAD.MOV.U32 R18, RZ, RZ, -0x1 ;  /* 0xffffffffff127424 */ /* 0x000fe200078e00ff */
[----:B------:R-:W-:Y:S01]  /*ade0*/  PRMT R10, RZ, 0x7610, R10 ;  /* 0x00007610ff0a7816 */ /* 0x000fe2000000000a */
[----:B------:R-:W-:Y:S01]  /*adf0*/  IMAD.MOV.U32 R19, RZ, RZ, -0x1 ;  /* 0xffffffffff137424 */ /* 0x000fe200078e00ff */
[C---:B------:R-:W-:Y:S02]  /*ae00*/  ISETP.GT.U32.AND P1, PT, R8.reuse, 0x3, PT ;  /* 0x000000030800780c */ /* 0x040fe40003f24070 */
[----:B------:R-:W-:Y:S02]  /*ae10*/  SHF.R.U32.HI R2, RZ, 0x2, R8 ;  /* 0x00000002ff027819 */ /* 0x000fe40000011608 */
[----:B------:R-:W-:-:S02]  /*ae20*/  LOP3.LUT R8, R8, 0x3, RZ, 0xc0, !PT ;  /* 0x0000000308087812 */ /* 0x000fc400078ec0ff */
[----:B------:R-:W0:Y:S01]  /*ae30*/  @P4 S2R R4, SR_CgaCtaId ;  /* 0x0000000000044919 */ /* 0x000e220000008800 */
[----:B------:R-:W-:Y:S02]  /*ae40*/  @P4 MOV R3, 0x400 ;  /* 0x0000040000034802 */ /* 0x000fe40000000f00 */
[----:B------:R-:W-:-:S04]  /*ae50*/  LOP3.LUT R2, R2, 0x1, RZ, 0xc0, !PT ;  /* 0x0000000102027812 */ /* 0x000fc800078ec0ff */
[----:B------:R-:W-:Y:S02]  /*ae60*/  ISETP.NE.U32.AND P2, PT, R2, 0x1, PT ;  /* 0x000000010200780c */ /* 0x000fe40003f45070 */
[----:B0-----:R-:W-:Y:S01]  /*ae70*/  @P4 LEA R3, R4, R3, 0x18 ;  /* 0x0000000304034211 */ /* 0x001fe200078ec0ff */
[----:B------:R-:W-:-:S03]  /*ae80*/  IMAD.U32 R4, RZ, RZ, UR38 ;  /* 0x00000026ff047e24 */ /* 0x000fc6000f8e00ff */
[----:B------:R0:W-:Y:S01]  /*ae90*/  @P4 SYNCS.ARRIVE.TRANS64.A1T0 RZ, [R3+URZ+0x78], RZ ;  /* 0x000078ff03ff49a7 */ /* 0x0001e2000810003f */
[----:B------:R-:W-:Y:S02]  /*aea0*/  IADD3 R16, P4, R16, UR36, RZ ;  /* 0x0000002410107c10 */ /* 0x000fe4000ff9e0ff */
[----:B------:R-:W-:Y:S02]  /*aeb0*/  ISETP.LT.U32.AND P1, PT, R4, 0x4, P1 ;  /* 0x000000040400780c */ /* 0x000fe40000f21070 */
[----:B------:R-:W-:Y:S02]  /*aec0*/  IADD3.X R17, R17, UR40, RZ, P4, !PT ;  /* 0x0000002811117c10 */ /* 0x000fe4000a7fe4ff */
[----:B------:R-:W-:Y:S02]  /*aed0*/  ISETP.GE.U32.AND P4, PT, R16, UR8, PT ;  /* 0x0000000810007c0c */ /* 0x000fe4000bf86070 */
[----:B0-----:R-:W-:Y:S02]  /*aee0*/  SEL R3, RZ, 0x1, !P1 ;  /* 0x00000001ff037807 */ /* 0x001fe40004800000 */
[----:B------:R-:W-:-:S02]  /*aef0*/  ISETP.GE.U32.AND.EX P1, PT, R17, UR9, PT, P4 ;  /* 0x0000000911007c0c */ /* 0x000fc4000bf26140 */
[----:B------:R-:W-:-:S04]  /*af00*/  ISETP.GT.U32.AND P2, PT, R4, 0x3, !P2 ;  /* 0x000000030400780c */ /* 0x000fc80005744070 */
[----:B------:R-:W-:-:S04]  /*af10*/  SEL R2, RZ, 0x1, !P2 ;  /* 0x00000001ff027807 */ /* 0x000fc80005000000 */
[--C-:B------:R-:W-:Y:S01]  /*af20*/  LOP3.LUT R0, R2, R0, R3.reuse, 0x96, !PT ;  /* 0x0000000002007212 */ /* 0x100fe200078e9603 */
[----:B------:R-:W-:Y:S01]  /*af30*/  IMAD.MOV.U32 R2, RZ, RZ, -0x1 ;  /* 0xffffffffff027424 */ /* 0x000fe200078e00ff */
[----:B------:R-:W-:Y:S01]  /*af40*/  PRMT R3, RZ, 0x7610, R3 ;  /* 0x00007610ff037816 */ /* 0x000fe20000000003 */
[----:B------:R-:W-:Y:S06]  /*af50*/  @P1 BRA `(.L_x_303) ;  /* 0x0000000400541947 */ /* 0x000fec0003800000 */
[----:B------:R-:W0:Y:S01]  /*af60*/  S2UR UR7, SR_CTAID.X ;  /* 0x00000000000779c3 */ /* 0x000e220000002500 */
[----:B------:R-:W-:Y:S01]  /*af70*/  ULDC.64 UR8, c[0x0][0x628] ;  /* 0x00018a0000087ab9 */ /* 0x000fe20000000a00 */
[----:B------:R-:W-:Y:S01]  /*af80*/  ULDC UR10, c[0x0][0x150] ;  /* 0x00005400000a7ab9 */ /* 0x000fe20000000800 */
[----:B------:R-:W-:Y:S01]  /*af90*/  ISETP.NE.U32.AND P1, PT, RZ, UR8, PT ;  /* 0x00000008ff007c0c */ /* 0x000fe2000bf25070 */
[----:B------:R-:W-:Y:S01]  /*afa0*/  ULDC UR11, c[0x0][0x630] ;  /* 0x00018c00000b7ab9 */ /* 0x000fe20000000800 */
[----:B------:R-:W-:Y:S01]  /*afb0*/  ULDC UR13, c[0x0][0x154] ;  /* 0x00005500000d7ab9 */ /* 0x000fe20000000800 */
[----:B------:R-:W-:Y:S01]  /*afc0*/  IMAD.MOV.U32 R2, RZ, RZ, R16 ;  /* 0x000000ffff027224 */ /* 0x000fe200078e0010 */
[----:B------:R-:W-:Y:S01]  /*afd0*/  ISETP.NE.AND.EX P1, PT, RZ, UR9, PT, P1 ;  /* 0x00000009ff007c0c */ /* 0x000fe2000bf25310 */
[----:B------:R-:W1:Y:S01]  /*afe0*/  S2UR UR12, SR_CTAID.Y ;  /* 0x00000000000c79c3 */ /* 0x000e620000002600 */
[----:B0-----:R-:W-:-:S05]  /*aff0*/  I2FP.F32.U32 R3, UR7 ;  /* 0x0000000700037c45 */ /* 0x001fca0008201000 */
[----:B------:R-:W-:Y:S01]  /*b000*/  FMUL R12, R3, UR10 ;  /* 0x0000000a030c7c20 */ /* 0x000fe20008400000 */
[----:B------:R-:W-:-:S05]  /*b010*/  IMAD.MOV.U32 R3, RZ, RZ, R17 ;  /* 0x000000ffff037224 */ /* 0x000fca00078e0011 */
[----:B------:R-:W-:Y:S05]  /*b020*/  @!P1 BRA `(.L_x_304) ;  /* 0x0000000000289947 */ /* 0x000fea0003800000 */
[----:B------:R-:W-:Y:S02]  /*b030*/  ULDC UR10, c[0x0][0x634] ;  /* 0x00018d00000a7ab9 */ /* 0x000fe40000000800 */
[----:B------:R-:W-:-:S05]  /*b040*/  IADD3 R7, P1, R16, UR10, RZ ;  /* 0x0000000a10077c10 */ /* 0x000fca000ff3e0ff */
[----:B------:R-:W-:-:S04]  /*b050*/  IMAD.X R13, RZ, RZ, R17, P1 ;  /* 0x000000ffff0d7224 */ /* 0x000fc800008e0611 */
[----:B------:R-:W-:-:S04]  /*b060*/  IMAD.WIDE.U32 R4, R13, UR8, RZ ;  /* 0x000000080d047c25 */ /* 0x000fc8000f8e00ff */
[----:B------:R-:W-:-:S04]  /*b070*/  IMAD.WIDE.U32 R4, P1, R7, UR9, R4 ;  /* 0x0000000907047c25 */ /* 0x000fc8000f820004 */
[----:B------:R-:W-:-:S04]  /*b080*/  IMAD.WIDE.U32 R6, R7, UR8, RZ ;  /* 0x0000000807067c25 */ /* 0x000fc8000f8e00ff */
[----:B------:R-:W-:Y:S01]  /*b090*/  IMAD.X R3, RZ, RZ, RZ, P1 ;  /* 0x000000ffff037224 */ /* 0x000fe200008e06ff */
[----:B------:R-:W-:Y:S01]  /*b0a0*/  IADD3 RZ, P1, R7, R4, RZ ;  /* 0x0000000407ff7210 */ /* 0x000fe20007f3e0ff */
[----:B------:R-:W-:-:S04]  /*b0b0*/  IMAD.MOV.U32 R2, RZ, RZ, R5 ;  /* 0x000000ffff027224 */ /* 0x000fc800078e0005 */
[----:B------:R-:W-:-:S08]  /*b0c0*/  IMAD.WIDE.U32.X R2, R13, UR9, R2, P1 ;  /* 0x000000090d027c25 */ /* 0x000fd000088e0402 */
.L_x_304:
[--C-:B------:R-:W-:Y:S01]  /*b0d0*/  SHF.R.U64 R19, R2, UR11, R3.reuse ;  /* 0x0000000b02137c19 */ /* 0x100fe20008001203 */
[----:B------:R-:W0:Y:S01]  /*b0e0*/  F2I.U32.TRUNC.NTZ R12, R12 ;  /* 0x0000000c000c7305 */ /* 0x000e22000020f000 */
[----:B------:R-:W-:Y:S01]  /*b0f0*/  SHF.R.U32.HI R2, RZ, UR11, R3 ;  /* 0x0000000bff027c19 */ /* 0x000fe20008011603 */
[----:B------:R-:W-:Y:S01]  /*b100*/  ULDC.64 UR8, c[0x0][0x620] ;  /* 0x0001880000087ab9 */ /* 0x000fe20000000a00 */
[----:B------:R-:W-:Y:S01]  /*b110*/  IADD3 R5, P1, RZ, -R19, RZ ;  /* 0x80000013ff057210 */ /* 0x000fe20007f3e0ff */
[----:B------:R-:W-:Y:S01]  /*b120*/  ULDC.64 UR14, c[0x0][0x640] ;  /* 0x00019000000e7ab9 */ /* 0x000fe20000000a00 */
[----:B-1----:R-:W-:Y:S01]  /*b130*/  I2FP.F32.U32 R4, UR12 ;  /* 0x0000000c00047c45 */ /* 0x002fe20008201000 */
[----:B------:R-:W-:Y:S02]  /*b140*/  ULDC UR11, c[0x0][0x658] ;  /* 0x00019600000b7ab9 */ /* 0x000fe40000000800 */
[----:B------:R-:W-:Y:S01]  /*b150*/  IMAD.X R2, RZ, RZ, ~R2, P1 ;  /* 0x000000ffff027224 */ /* 0x000fe200008e0e02 */
[----:B------:R-:W-:Y:S01]  /*b160*/  ISETP.NE.U32.AND P1, PT, RZ, UR14, PT ;  /* 0x0000000eff007c0c */ /* 0x000fe2000bf25070 */
[----:B------:R-:W-:Y:S01]  /*b170*/  FMUL R6, R4, UR13 ;  /* 0x0000000d04067c20 */ /* 0x000fe20008400000 */
[----:B------:R-:W-:Y:S01]  /*b180*/  ULDC UR13, c[0x0][0x648] ;  /* 0x00019200000d7ab9 */ /* 0x000fe20000000800 */
[----:B------:R-:W-:Y:S01]  /*b190*/  IMAD R4, R2, UR8, RZ ;  /* 0x0000000802047c24 */ /* 0x000fe2000f8e02ff */
[----:B------:R-:W-:Y:S01]  /*b1a0*/  ISETP.NE.AND.EX P1, PT, RZ, UR15, PT, P1 ;  /* 0x0000000fff007c0c */ /* 0x000fe2000bf25310 */
[C---:B------:R-:W-:Y:S01]  /*b1b0*/  IMAD.WIDE.U32 R2, R5.reuse, UR8, R16 ;  /* 0x0000000805027c25 */ /* 0x040fe2000f8e0010 */
[----:B0-----:R-:W-:Y:S01]  /*b1c0*/  R2UR UR8, R12 ;  /* 0x000000000c0872ca */ /* 0x001fe200000e0000 */
[----:B------:R-:W0:Y:S01]  /*b1d0*/  F2I.U32.TRUNC.NTZ R6, R6 ;  /* 0x0000000600067305 */ /* 0x000e22000020f000 */
[----:B------:R-:W1:Y:S01]  /*b1e0*/  LDC R12, c[0x0][0x610] ;  /* 0x00018400ff0c7b82 */ /* 0x000e620000000800 */
[----:B------:R-:W-:Y:S01]  /*b1f0*/  IMAD R5, R5, UR9, R4 ;  /* 0x0000000905057c24 */ /* 0x000fe2000f8e0204 */
[----:B------:R-:W-:-:S03]  /*b200*/  ULDC UR9, c[0x0][0x618] ;  /* 0x0001860000097ab9 */ /* 0x000fc60000000800 */
[----:B------:R-:W-:-:S05]  /*b210*/  IMAD.IADD R3, R3, 0x1, R5 ;  /* 0x0000000103037824 */ /* 0x000fca00078e0205 */
[--C-:B------:R-:W-:Y:S02]  /*b220*/  SHF.R.U64 R14, R2, UR9, R3.reuse ;  /* 0x00000009020e7c19 */ /* 0x100fe40008001203 */
[----:B------:R-:W-:Y:S01]  /*b230*/  SHF.R.U32.HI R3, RZ, UR9, R3 ;  /* 0x00000009ff037c19 */ /* 0x000fe20008011603 */
[----:B------:R-:W-:Y:S01]  /*b240*/  ULDC UR9, c[0x0][0x608] ;  /* 0x0001820000097ab9 */ /* 0x000fe20000000800 */
[----:B0-----:R-:W-:Y:S02]  /*b250*/  R2UR UR10, R6 ;  /* 0x00000000060a72ca */ /* 0x001fe400000e0000 */
[--C-:B------:R-:W-:Y:S02]  /*b260*/  SHF.R.U64 R15, R14, UR9, R3.reuse ;  /* 0x000000090e0f7c19 */ /* 0x100fe40008001203 */
[----:B------:R-:W-:Y:S01]  /*b270*/  SHF.R.U32.HI R2, RZ, UR9, R3 ;  /* 0x00000009ff027c19 */ /* 0x000fe20008011603 */
[----:B------:R-:W-:-:S03]  /*b280*/  UIADD3 UR9, -UR8, URZ, URZ ;  /* 0x0000003f08097290 */ /* 0x000fc6000fffe13f */
[--C-:B------:R-:W-:Y:S01]  /*b290*/  SHF.R.U64 R21, R15, UR11, R2.reuse ;  /* 0x0000000b0f157c19 */ /* 0x100fe20008001202 */
[----:B------:R-:W-:Y:S01]  /*b2a0*/  ULDC UR8, c[0x0][0x144] ;  /* 0x0000510000087ab9 */ /* 0x000fe20000000800 */
[----:B------:R-:W-:-:S03]  /*b2b0*/  SHF.R.U32.HI R3, RZ, UR11, R2 ;  /* 0x0000000bff037c19 */ /* 0x000fc60008011602 */
[----:B------:R-:W-:Y:S01]  /*b2c0*/  IMAD.MOV.U32 R2, RZ, RZ, R21 ;  /* 0x000000ffff027224 */ /* 0x000fe200078e0015 */
[----:B------:R-:W-:Y:S06]  /*b2d0*/  @!P1 BRA `(.L_x_305) ;  /* 0x0000000000289947 */ /* 0x000fec0003800000 */
        /* <DEDUP_REMOVED lines=10> */
.L_x_305:
[----:B------:R-:W-:Y:S01]  /*b380*/  UISETP.NE.AND UP0, UPT, UR39, URZ, UPT ;  /* 0x0000003f2700728c */ /* 0x000fe2000bf05270 */
[----:B------:R-:W-:Y:S01]  /*b390*/  SHF.R.U64 R3, R2, UR13, R3 ;  /* 0x0000000d02037c19 */ /* 0x000fe20008001203 */
[----:B------:R-:W-:Y:S01]  /*b3a0*/  UIADD3 UR10, -UR10, URZ, URZ ;  /* 0x0000003f0a0a7290 */ /* 0x000fe2000fffe13f */
[----:B------:R-:W-:Y:S01]  /*b3b0*/  LOP3.LUT R2, R15, UR6, RZ, 0xc0, !PT ;  /* 0x000000060f027c12 */ /* 0x000fe2000f8ec0ff */
[----:B------:R-:W-:Y:S01]  /*b3c0*/  UIMAD UR7, UR8, UR9, UR7 ;  /* 0x00000009080772a4 */ /* 0x000fe2000f8e0207 */
[----:B------:R-:W-:Y:S01]  /*b3d0*/  LOP3.LUT R5, R14, UR4, RZ, 0xc0, !PT ;  /* 0x000000040e057c12 */ /* 0x000fe2000f8ec0ff */
[----:B------:R-:W-:Y:S01]  /*b3e0*/  IMAD.MOV R4, RZ, RZ, -R3 ;  /* 0x000000ffff047224 */ /* 0x000fe200078e0a03 */
[----:B------:R-:W-:Y:S01]  /*b3f0*/  ULDC UR8, c[0x0][0x148] ;  /* 0x0000520000087ab9 */ /* 0x000fe20000000800 */
[----:B------:R-:W-:Y:S01]  /*b400*/  IMAD R3, R3, UR5, R2 ;  /* 0x0000000503037c24 */ /* 0x000fe2000f8e0202 */
[----:B------:R-:W-:Y:S02]  /*b410*/  PLOP3.LUT P1, PT, PT, PT, UP0, 0x80, 0x0 ;  /* 0x000000000000781c */ /* 0x000fe40003f2f008 */
[----:B------:R-:W-:-:S03]  /*b420*/  @UP0 UIMAD UR7, UR8, UR10, UR12 ;  /* 0x0000000a080702a4 */ /* 0x000fc6000f8e020c */
[----:B------:R-:W-:Y:S02]  /*b430*/  ULDC UR8, c[0x0][0x638] ;  /* 0x00018e0000087ab9 */ /* 0x000fe40000000800 */
[----:B------:R-:W-:Y:S02]  /*b440*/  IMAD R2, R4, UR8, R21 ;  /* 0x0000000804027c24 */ /* 0x000fe4000f8e0215 */
[----:B-1----:R-:W-:Y:S01]  /*b450*/  IMAD R12, R3, R12, UR7 ;  /* 0x00000007030c7e24 */ /* 0x002fe2000f8e020c */
[----:B------:R-:W-:Y:S01]  /*b460*/  ULDC UR7, c[0x0][0x600] ;  /* 0x0001800000077ab9 */ /* 0x000fe20000000800 */
[----:B------:R-:W-:Y:S02]  /*b470*/  IMAD.MOV.U32 R3, RZ, RZ, 0x1 ;  /* 0x00000001ff037424 */ /* 0x000fe400078e00ff */
[----:B------:R-:W-:-:S05]  /*b480*/  IMAD R5, R2, UR7, R5 ;  /* 0x0000000702057c24 */ /* 0x000fca000f8e0205 */
[----:B------:R-:W-:Y:S02]  /*b490*/  SEL R2, R5, R12, !P1 ;  /* 0x0000000c05027207 */ /* 0x000fe40004800000 */
[----:B------:R-:W-:-:S07]  /*b4a0*/  SEL R18, R12, R5, !P1 ;  /* 0x000000050c127207 */ /* 0x000fce0004800000 */
.L_x_303:
[----:B------:R-:W-:Y:S05]  /*b4b0*/  BSYNC B1 ;  /* 0x0000000000017941 */ /* 0x000fea0003800000 */
.L_x_302:
[----:B------:R-:W-:-:S13]  /*b4c0*/  LOP3.LUT P1, RZ, R3, 0xff, RZ, 0xc0, !PT ;  /* 0x000000ff03ff7812 */ /* 0x000fda000782c0ff */
[----:B------:R-:W-:Y:S05]  /*b4d0*/  @P1 BRA `(.L_x_306) ;  /* 0xfffffff400301947 */ /* 0x000fea000383ffff */
[----:B------:R-:W-:Y:S05]  /*b4e0*/  BSYNC B0 ;  /* 0x0000000000007941 */ /* 0x000fea0003800000 */
.L_x_294:
[----:B------:R-:W-:-:S03]  /*b4f0*/  UMOV UR7, 0xffffffff ;  /* 0xffffffff00077882 */ /* 0x000fc60000000000 */
[----:B------:R-:W-:Y:S05]  /*b500*/  BRA.DIV UR7, `(.L_x_307) ;  /* 0x0000000607447947 */ /* 0x000fea000b800000 */
[----:B------:R-:W-:-:S13]  /*b510*/  ELECT P6, URZ, PT ;  /* 0x00000000003f782f */ /* 0x000fda00038c0000 */
.L_x_323:
[----:B------:R-:W-:Y:S04]  /*b520*/  BSSY B0, `(.L_x_308) ;  /* 0x000002c000007945 */ /* 0x000fe80003800000 */
[----:B------:R-:W-:Y:S05]  /*b530*/  @!P6 BRA `(.L_x_309) ;  /* 0x0000000000a8e947 */ /* 0x000fea0003800000 */
[----:B------:R-:W-:-:S04]  /*b540*/  ULOP3.LUT UR7, UR41, 0x2, URZ, 0xfc, !UPT ;  /* 0x0000000229077892 */ /* 0x000fc8000f8efc3f */
[----:B------:R-:W-:-:S06]  /*b550*/  UISETP.NE.AND UP0, UPT, UR7, 0x3, UPT ;  /* 0x000000030700788c */ /* 0x000fcc000bf05270 */
[----:B------:R-:W-:-:S13]  /*b560*/  PLOP3.LUT P0, PT, PT, PT, UP0, 0x80, 0x0 ;  /* 0x000000000000781c */ /* 0x000fda0003f0f008 */
[----:B------:R-:W-:Y:S05]  /*b570*/  @!P0 BRA `(.L_x_310) ;  /* 0x0000000000048947 */ /* 0x000fea0003800000 */
[----:B------:R-:W-:Y:S01]  /*b580*/  BPT.TRAP 0x1 ;  /* 0x000000040000795c */ /* 0x000fe20000300000 */
.L_x_310:
[----:B------:R-:W0:Y:S01]  /*b590*/  S2R R3, SR_CgaCtaId ;  /* 0x0000000000037919 */ /* 0x000e220000008800 */
[----:B------:R-:W-:-:S04]  /*b5a0*/  MOV R2, 0x400 ;  /* 0x0000040000027802 */ /* 0x000fc80000000f00 */
[----:B0-----:R-:W-:Y:S02]  /*b5b0*/  LEA R3, R3, R2, 0x18 ;  /* 0x0000000203037211 */ /* 0x001fe400078ec0ff */
[----:B------:R-:W-:-:S03]  /*b5c0*/  SHF.L.U32 R2, R0, 0x1f, RZ ;  /* 0x0000001f00027819 */ /* 0x000fc600000006ff */
[----:B------:R-:W-:-:S04]  /*b5d0*/  VIADD R3, R3, 0x20 ;  /* 0x0000002003037836 */ /* 0x000fc80000000000 */
[C---:B------:R-:W-:Y:S02]  /*b5e0*/  IMAD R7, R8.reuse, 0x8, R3 ;  /* 0x0000000808077824 */ /* 0x040fe400078e0203 */
[----:B------:R-:W-:Y:S02]  /*b5f0*/  VIADD R8, R8, 0x1 ;  /* 0x0000000108087836 */ /* 0x000fe40000000000 */
[----:B------:R-:W0:Y:S03]  /*b600*/  SYNCS.PHASECHK.TRANS64.TRYWAIT P0, [R7+URZ], R2 ;  /* 0x00000002070075a7 */ /* 0x000e26000800017f */
[----:B------:R-:W-:-:S04]  /*b610*/  ISETP.NE.AND P1, PT, R8, 0x4, PT ;  /* 0x000000040800780c */ /* 0x000fc80003f25270 */
[----:B------:R-:W-:Y:S02]  /*b620*/  SEL R5, RZ, 0x1, P1 ;  /* 0x00000001ff057807 */ /* 0x000fe40000800000 */
[----:B------:R-:W-:Y:S02]  /*b630*/  SEL R8, R8, RZ, P1 ;  /* 0x000000ff08087207 */ /* 0x000fe40000800000 */
[----:B------:R-:W-:-:S03]  /*b640*/  LOP3.LUT R5, R0, R5, RZ, 0x3c, !PT ;  /* 0x0000000500057212 */ /* 0x000fc600078e3cff */
[----:B------:R-:W-:Y:S01]  /*b650*/  IMAD R9, R8, 0x8, R3 ;  /* 0x0000000808097824 */ /* 0x000fe200078e0203 */
[----:B------:R-:W-:Y:S01]  /*b660*/  SHF.L.U32 R4, R5, 0x1f, RZ ;  /* 0x0000001f05047819 */ /* 0x000fe200000006ff */
[----:B0-----:R-:W-:Y:S06]  /*b670*/  @!P0 BRA `(.L_x_311) ;  /* 0x0000000400088947 */ /* 0x001fec0003800000 */
.L_x_324:
[----:B------:R-:W1:Y:S01]  /*b680*/  SYNCS.PHASECHK.TRANS64.TRYWAIT P0, [R9+URZ], R4 ;  /* 0x00000004090075a7 */ /* 0x000e62000800017f */
[----:B------:R-:W-:-:S05]  /*b690*/  VIADD R0, R8, 0x1 ;  /* 0x0000000108007836 */ /* 0x000fca0000000000 */
[----:B------:R-:W-:-:S04]  /*b6a0*/  ISETP.NE.AND P1, PT, R0, 0x4, PT ;  /* 0x000000040000780c */ /* 0x000fc80003f25270 */
[----:B0-----:R-:W-:Y:S02]  /*b6b0*/  SEL R2, RZ, 0x1, P1 ;  /* 0x00000001ff027807 */ /* 0x001fe40000800000 */
[----:B------:R-:W-:Y:S02]  /*b6c0*/  SEL R0, R0, RZ, P1 ;  /* 0x000000ff00007207 */ /* 0x000fe40000800000 */
[----:B------:R-:W-:-:S03]  /*b6d0*/  LOP3.LUT R7, R5, R2, RZ, 0x3c, !PT ;  /* 0x0000000205077212 */ /* 0x000fc600078e3cff */
[----:B------:R-:W-:Y:S01]  /*b6e0*/  IMAD R6, R0, 0x8, R3 ;  /* 0x0000000800067824 */ /* 0x000fe200078e0203 */
[----:B------:R-:W-:Y:S01]  /*b6f0*/  SHF.L.U32 R5, R7, 0x1f, RZ ;  /* 0x0000001f07057819 */ /* 0x000fe200000006ff */
[----:B-1----:R-:W-:Y:S06]  /*b700*/  @!P0 BRA `(.L_x_312) ;  /* 0x0000000000f88947 */ /* 0x002fec0003800000 */
.L_x_325:
[----:B------:R-:W1:Y:S01]  /*b710*/  SYNCS.PHASECHK.TRANS64.TRYWAIT P0, [R6+URZ], R5 ;  /* 0x00000005060075a7 */ /* 0x000e62000800017f */
[----:B------:R-:W-:-:S05]  /*b720*/  VIADD R0, R0, 0x1 ;  /* 0x0000000100007836 */ /* 0x000fca0000000000 */
[----:B------:R-:W-:-:S04]  /*b730*/  ISETP.NE.AND P1, PT, R0, 0x4, PT ;  /* 0x000000040000780c */ /* 0x000fc80003f25270 */
[----:B------:R-:W-:Y:S02]  /*b740*/  SEL R2, RZ, 0x1, P1 ;  /* 0x00000001ff027807 */ /* 0x000fe40000800000 */
[----:B------:R-:W-:Y:S02]  /*b750*/  SEL R0, R0, RZ, P1 ;  /* 0x000000ff00007207 */ /* 0x000fe40000800000 */
[----:B------:R-:W-:Y:S01]  /*b760*/  LOP3.LUT R2, R7, R2, RZ, 0x3c, !PT ;  /* 0x0000000207027212 */ /* 0x000fe200078e3cff */
[----:B-1----:R-:W-:Y:S06]  /*b770*/  @!P0 BRA `(.L_x_313) ;  /* 0x0000000000f08947 */ /* 0x002fec0003800000 */
.L_x_326:
[----:B------:R-:W-:Y:S01]  /*b780*/  IMAD R3, R0, 0x8, R3 ;  /* 0x0000000800037824 */ /* 0x000fe200078e0203 */
[----:B------:R-:W-:-:S07]  /*b790*/  SHF.L.U32 R0, R2, 0x1f, RZ ;  /* 0x0000001f02007819 */ /* 0x000fce00000006ff */
.L_x_314:
[----:B--2---:R2:W3:Y:S02]  /*b7a0*/  SYNCS.PHASECHK.TRANS64.TRYWAIT P0, [R3+URZ], R0 ;  /* 0x00000000030075a7 */ /* 0x0044e4000800017f */
[----:B---3--:R-:W-:Y:S05]  /*b7b0*/  @!P0 NANOSLEEP.SYNCS 0x989680 ;  /* 0x009896800000895d */ /* 0x008fea0003900000 */
[----:B------:R-:W3:Y:S02]  /*b7c0*/  @!P0 SYNCS.PHASECHK.TRANS64 P0, [R3+URZ], R0 ;  /* 0x00000000030085a7 */ /* 0x000ee4000800007f */
[----:B---3--:R-:W-:Y:S05]  /*b7d0*/  @!P0 BRA `(.L_x_314) ;  /* 0xfffffffc00f08947 */ /* 0x008fea000383ffff */
.L_x_309:
[----:B------:R-:W-:Y:S05]  /*b7e0*/  BSYNC B0 ;  /* 0x0000000000007941 */ /* 0x000fea0003800000 */
.L_x_308:
[----:B------:R-:W-:Y:S05]  /*b7f0*/  EXIT ;  /* 0x000000000000794d */ /* 0x000fea0003800000 */
.L_x_18:
[----:B0-----:R0:W1:Y:S02]  /*b800*/  SYNCS.PHASECHK.TRANS64.TRYWAIT P0, [R159+URZ], R0 ;  /* 0x000000009f0075a7 */ /* 0x001064000800017f */
[----:B-1----:R-:W-:Y:S05]  /*b810*/  @!P0 NANOSLEEP.SYNCS 0x989680 ;  /* 0x009896800000895d */ /* 0x002fea0003900000 */
[----:B------:R-:W1:Y:S02]  /*b820*/  @!P0 SYNCS.PHASECHK.TRANS64 P0, [R159+URZ], R0 ;  /* 0x000000009f0085a7 */ /* 0x000e64000800007f */
[----:B-1----:R-:W-:Y:S05]  /*b830*/  @!P0 BRA `(.L_x_18) ;  /* 0xfffffffc00f08947 */ /* 0x002fea000383ffff */
[----:B------:R-:W-:Y:S05]  /*b840*/  BRA `(.L_x_315) ;  /* 0xffffff5c00e47947 */ /* 0x000fea000383ffff */
.L_x_23:
[----:B-1----:R1:W2:Y:S02]  /*b850*/  SYNCS.PHASECHK.TRANS64.TRYWAIT P1, [R3+URZ], R0 ;  /* 0x00000000030075a7 */ /* 0x0022a4000802017f */
[----:B--2---:R-:W-:Y:S05]  /*b860*/  @!P1 NANOSLEEP.SYNCS 0x989680 ;  /* 0x009896800000995d */ /* 0x004fea0003900000 */
[----:B------:R-:W2:Y:S02]  /*b870*/  @!P1 SYNCS.PHASECHK.TRANS64 P1, [R3+URZ], R0 ;  /* 0x00000000030095a7 */ /* 0x000ea4000802007f */
[----:B--2---:R-:W-:Y:S05]  /*b880*/  @!P1 BRA `(.L_x_23) ;  /* 0xfffffffc00f09947 */ /* 0x004fea000383ffff */
[----:B------:R-:W-:Y:S05]  /*b890*/  BRA `(.L_x_22) ;  /* 0xffffff6000547947 */ /* 0x000fea000383ffff */
.L_x_28:
[----:B-1----:R-:W-:-:S04]  /*b8a0*/  IMAD.U32 R5, RZ, RZ, UR4 ;  /* 0x00000004ff057e24 */ /* 0x002fc8000f8e00ff */
[----:B------:R1:W2:Y:S03]  /*b8b0*/  SYNCS.PHASECHK.TRANS64.TRYWAIT P1, [R5+URZ], R4 ;  /* 0x00000004050075a7 */ /* 0x0002a6000802017f */
[----:B--2---:R-:W-:Y:S05]  /*b8c0*/  @!P1 NANOSLEEP.SYNCS 0x989680 ;  /* 0x009896800000995d */ /* 0x004fea0003900000 */
[----:B------:R-:W2:Y:S02]  /*b8d0*/  @!P1 SYNCS.PHASECHK.TRANS64 P1, [R5+URZ], R4 ;  /* 0x00000004050095a7 */ /* 0x000ea4000802007f */
[----:B--2---:R-:W-:Y:S05]  /*b8e0*/  @!P1 BRA `(.L_x_28) ;  /* 0xfffffffc00ec9947 */ /* 0x004fea000383ffff */
[----:B------:R-:W-:Y:S05]  /*b8f0*/  BRA `(.L_x_27) ;  /* 0xffffff6400307947 */ /* 0x000fea000383ffff */
.L_x_34:
[----:B0-----:R0:W1:Y:S02]  /*b900*/  SYNCS.PHASECHK.TRANS64.TRYWAIT P0, [R159+URZ+0x10], R0 ;  /* 0x000010009f0075a7 */ /* 0x001064000800017f */
[----:B-1----:R-:W-:Y:S05]  /*b910*/  @!P0 NANOSLEEP.SYNCS 0x989680 ;  /* 0x009896800000895d */ /* 0x002fea0003900000 */
[----:B------:R-:W1:Y:S02]  /*b920*/  @!P0 SYNCS.PHASECHK.TRANS64 P0, [R159+URZ+0x10], R0 ;  /* 0x000010009f0085a7 */ /* 0x000e64000800007f */
[----:B-1----:R-:W-:Y:S05]  /*b930*/  @!P0 BRA `(.L_x_34) ;  /* 0xfffffffc00f08947 */ /* 0x002fea000383ffff */
[----:B------:R-:W-:Y:S05]  /*b940*/  BRA `(.L_x_316) ;  /* 0xffffff68008c7947 */ /* 0x000fea000383ffff */
.L_x_295:
[----:B------:R-:W-:Y:S01]  /*b950*/  BSSY B1, `(.L_x_317) ;  /* 0x0000006000017945 */ /* 0x000fe20003800000 */
[----:B------:R-:W-:-:S07]  /*b960*/  IMAD.MOV.U32 R15, RZ, RZ, -0x1 ;  /* 0xffffffffff0f7424 */ /* 0x000fce00078e00ff */
[----:B------:R-:W-:Y:S05]  /*b970*/  WARPSYNC.COLLECTIVE R15, `(.L_x_318) ;  /* 0x000000000f0c7348 */ /* 0x000fea0003c00000 */
[----:B------:R-:W-:Y:S02]  /*b980*/  ELECT P6, UR62, PT ;  /* 0x00000000003e782f */ /* 0x000fe400038c0000 */
[----:B------:R-:W-:Y:S01]  /*b990*/  MOV R14, UR62 ;  /* 0x0000003e000e7c02 */ /* 0x000fe20008000f00 */
[----:B------:R-:W-:Y:S10]  /*b9a0*/  ENDCOLLECTIVE ;  /* 0x000000000000791b */ /* 0x000ff40003800000 */
.L_x_318:
[----:B------:R-:W-:Y:S05]  /*b9b0*/  BSYNC B1 ;  /* 0x0000000000017941 */ /* 0x000fea0003800000 */
.L_x_317:
[----:B------:R-:W-:Y:S05]  /*b9c0*/  BRA `(.L_x_319) ;  /* 0xfffffff000007947 */ /* 0x000fea000383ffff */
.L_x_298:
[----:B0-----:R0:W1:Y:S02]  /*b9d0*/  SYNCS.PHASECHK.TRANS64.TRYWAIT P1, [R12+URZ+0x20], R3 ;  /* 0x000020030c0075a7 */ /* 0x001064000802017f */
[----:B-1----:R-:W-:Y:S05]  /*b9e0*/  @!P1 NANOSLEEP.SYNCS 0x989680 ;  /* 0x009896800000995d */ /* 0x002fea0003900000 */
[----:B------:R-:W1:Y:S02]  /*b9f0*/  @!P1 SYNCS.PHASECHK.TRANS64 P1, [R12+URZ+0x20], R3 ;  /* 0x000020030c0095a7 */ /* 0x000e64000802007f */
[----:B-1----:R-:W-:Y:S05]  /*ba00*/  @!P1 BRA `(.L_x_298) ;  /* 0xfffffffc00f09947 */ /* 0x002fea000383ffff */
[----:B------:R-:W-:Y:S05]  /*ba10*/  BRA `(.L_x_320) ;  /* 0xfffffff000347947 */ /* 0x000fea000383ffff */
.L_x_307:
[----:B------:R-:W-:Y:S01]  /*ba20*/  BSSY B0, `(.L_x_321) ;  /* 0x0000006000007945 */ /* 0x000fe20003800000 */
[----:B------:R-:W-:-:S07]  /*ba30*/  IMAD.MOV.U32 R15, RZ, RZ, -0x1 ;  /* 0xffffffffff0f7424 */ /* 0x000fce00078e00ff */
[----:B------:R-:W-:Y:S05]  /*ba40*/  WARPSYNC.COLLECTIVE R15, `(.L_x_322) ;  /* 0x000000000f0c7348 */ /* 0x000fea0003c00000 */
[----:B------:R-:W-:Y:S02]  /*ba50*/  ELECT P6, UR62, PT ;  /* 0x00000000003e782f */ /* 0x000fe400038c0000 */
[----:B------:R-:W-:Y:S01]  /*ba60*/  MOV R14, UR62 ;  /* 0x0000003e000e7c02 */ /* 0x000fe20008000f00 */
[----:B------:R-:W-:Y:S10]  /*ba70*/  ENDCOLLECTIVE ;  /* 0x000000000000791b */ /* 0x000ff40003800000 */
.L_x_322:
[----:B------:R-:W-:Y:S05]  /*ba80*/  BSYNC B0 ;  /* 0x0000000000007941 */ /* 0x000fea0003800000 */
.L_x_321:
[----:B------:R-:W-:Y:S05]  /*ba90*/  BRA `(.L_x_323) ;  /* 0xfffffff800a07947 */ /* 0x000fea000383ffff */
.L_x_311:
[----:B0-----:R0:W1:Y:S02]  /*baa0*/  SYNCS.PHASECHK.TRANS64.TRYWAIT P0, [R7+URZ], R2 ;  /* 0x00000002070075a7 */ /* 0x001064000800017f */
[----:B-1----:R-:W-:Y:S05]  /*bab0*/  @!P0 NANOSLEEP.SYNCS 0x989680 ;  /* 0x009896800000895d */ /* 0x002fea0003900000 */
[----:B------:R-:W1:Y:S02]  /*bac0*/  @!P0 SYNCS.PHASECHK.TRANS64 P0, [R7+URZ], R2 ;  /* 0x00000002070085a7 */ /* 0x000e64000800007f */
[----:B-1----:R-:W-:Y:S05]  /*bad0*/  @!P0 BRA `(.L_x_311) ;  /* 0xfffffffc00f08947 */ /* 0x002fea000383ffff */
[----:B------:R-:W-:Y:S05]  /*bae0*/  BRA `(.L_x_324) ;  /* 0xfffffff800e47947 */ /* 0x000fea000383ffff */
.L_x_312:
[----:B0-----:R0:W1:Y:S02]  /*baf0*/  SYNCS.PHASECHK.TRANS64.TRYWAIT P0, [R9+URZ], R4 ;  /* 0x00000004090075a7 */ /* 0x001064000800017f */
[----:B-1----:R-:W-:Y:S05]  /*bb00*/  @!P0 NANOSLEEP.SYNCS 0x989680 ;  /* 0x009896800000895d */ /* 0x002fea0003900000 */
[----:B------:R-:W1:Y:S02]  /*bb10*/  @!P0 SYNCS.PHASECHK.TRANS64 P0, [R9+URZ], R4 ;  /* 0x00000004090085a7 */ /* 0x000e64000800007f */
[----:B-1----:R-:W-:Y:S05]  /*bb20*/  @!P0 BRA `(.L_x_312) ;  /* 0xfffffffc00f08947 */ /* 0x002fea000383ffff */
[----:B------:R-:W-:Y:S05]  /*bb30*/  BRA `(.L_x_325) ;  /* 0xfffffff800f47947 */ /* 0x000fea000383ffff */
.L_x_313:
[----:B-1----:R1:W2:Y:S02]  /*bb40*/  SYNCS.PHASECHK.TRANS64.TRYWAIT P0, [R6+URZ], R5 ;  /* 0x00000005060075a7 */ /* 0x0022a4000800017f */
[----:B--2---:R-:W-:Y:S05]  /*bb50*/  @!P0 NANOSLEEP.SYNCS 0x989680 ;  /* 0x009896800000895d */ /* 0x004fea0003900000 */
[----:B------:R-:W2:Y:S02]  /*bb60*/  @!P0 SYNCS.PHASECHK.TRANS64 P0, [R6+URZ], R5 ;  /* 0x00000005060085a7 */ /* 0x000ea4000800007f */
[----:B--2---:R-:W-:Y:S05]  /*bb70*/  @!P0 BRA `(.L_x_313) ;  /* 0xfffffffc00f08947 */ /* 0x004fea000383ffff */
[----:B------:R-:W-:Y:S05]  /*bb80*/  BRA `(.L_x_326) ;  /* 0xfffffff800fc7947 */ /* 0x000fea000383ffff */
.L_x_327:
[----:B------:R-:W-:-:S00]  /*bb90*/  BRA `(.L_x_327) ;  /* 0xfffffffc00fc7947 */ /* 0x000fc0000383ffff */
[----:B------:R-:W-:-:S00]  /*bba0*/  NOP ;  /* 0x0000000000007918 */ /* 0x000fc00000000000 */
        /* <DEDUP_REMOVED lines=13> */
.L_x_328:


//--------------------- .nv.global.init           --------------------------
	.section	.nv.global.init,"aw",@progbits
.nv.global.init:
	.type		$str$22,@object
	.size		$str$22,($str$23 - $str$22)
$str$22:
        /*0000*/ 	.byte	0x6b, 0x5f, 0x74, 0x69, 0x6c, 0x65, 0x5f, 0x63, 0x6f, 0x75, 0x6e, 0x74, 0x20, 0x3e, 0x3d, 0x20
        /*0010*/ 	.byte	0x31, 0x00
	.type		$str$23,@object
	.size		$str$23,(__unnamed_1 - $str$23)
$str$23:
        /*0012*/ 	.byte	0x2f, 0x74, 0x6d, 0x70, 0x2f, 0x63, 0x75, 0x74, 0x6c, 0x61, 0x73, 0x73, 0x5f, 0x73, 0x77, 0x65
        /*0022*/ 	.byte	0x65, 0x70, 0x5f, 0x73, 0x72, 0x63, 0x2f, 0x69, 0x6e, 0x63, 0x6c, 0x75, 0x64, 0x65, 0x2f, 0x63
        /*0032*/ 	.byte	0x75, 0x74, 0x6c, 0x61, 0x73, 0x73, 0x2f, 0x67, 0x65, 0x6d, 0x6d, 0x2f, 0x63, 0x6f, 0x6c, 0x6c
        /*0042*/ 	.byte	0x65, 0x63, 0x74, 0x69, 0x76, 0x65, 0x2f, 0x73, 0x6d, 0x39, 0x30, 0x5f, 0x6d, 0x6d, 0x61, 0x5f
        /*0052*/ 	.byte	0x74, 0x6d, 0x61, 0x5f, 0x67, 0x6d, 0x6d, 0x61, 0x5f, 0x73, 0x73, 0x5f, 0x77, 0x61, 0x72, 0x70
        /*0062*/ 	.byte	0x73, 0x70, 0x65, 0x63, 0x69, 0x61, 0x6c, 0x69, 0x7a, 0x65, 0x64, 0x2e, 0x68, 0x70, 0x70, 0x00
	.type		__unnamed_1,@object
	.size		__unnamed_1,(.L_0 - __unnamed_1)
__unnamed_1:
        /*0072*/ 	.byte	0x76, 0x6f, 0x69, 0x64, 0x20, 0x63, 0x75, 0x74, 0x6c, 0x61, 0x73, 0x73, 0x3a, 0x3a, 0x67, 0x65
        /* <DEDUP_REMOVED lines=180> */
        /*0bc2*/ 	.byte	0x5d, 0x00
.L_0:


//--------------------- .nv.shared._ZN7cutlass13device_kernelINS_4gemm6kernel13GemmUniversalIN4cute5tupleIJiiiiEEENS1_10collective13CollectiveMmaINS1_34MainloopSm90TmaGmmaWarpSpecializedILi4ENS5_IJNS4_1CILi2EEENSA_ILi1EEESC_EEENS1_32KernelTmaWarpSpecializedPingpongEEENS5_IJNSA_ILi64EEENSA_ILi256EEESG_EEENS_6half_tENS5_IJlSC_lEEESJ_SK_NS4_8TiledMMAINS4_8MMA_AtomIJNS4_4SM904GMMA26MMA_64x256x16_F32F16F16_SSILNSO_5MajorE0ELSQ_0ELNSO_7ScaleInE1ELSR_1EEEEEENS4_6LayoutINS5_IJSC_SC_SC_EEENS5_IJNSA_ILi0EEESW_SW_EEEEENS5_IJNS4_10UnderscoreESZ_SZ_EEEEENS4_13SM90_TMA_LOADENS4_14ComposedLayoutINS4_7SwizzleILi3ELi4ELi3EEENS4_18smem_ptr_flag_bitsILi16EEENSU_INS5_IJNSA_ILi8EEESG_EEENS5_IJSG_SC_EEEEEEEvNS4_8identityENS4_23SM90_TMA_LOAD_MULTICASTES1C_vS1D_EENS_8epilogue10collective6detail29Sm90TmaWarpSpecializedAdapterINS1H_15DefaultEpilogueISJ_SK_SK_NS1G_6thread17LinearCombinationISJ_Li1EffLNS1L_9ScaleType4KindE0ELNS_15FloatRoundStyleE2ESJ_EENS1_15EpilogueDefaultEEEEEvvEEEEvNT_6ParamsE --------------------------
	.section	.nv.shared._ZN7cutlass13device_kernelINS_4gemm6kernel13GemmUniversalIN4cute5tupleIJiiiiEEENS1_10collective13CollectiveMmaINS1_34MainloopSm90TmaGmmaWarpSpecializedILi4ENS5_IJNS4_1CILi2EEENSA_ILi1EEESC_EEENS1_32KernelTmaWarpSpecializedPingpongEEENS5_IJNSA_ILi64EEENSA_ILi256EEESG_EEENS_6half_tENS5_IJlSC_lEEESJ_SK_NS4_8TiledMMAINS4_8MMA_AtomIJNS4_4SM904GMMA26MMA_64x256x16_F32F16F16_SSILNSO_5MajorE0ELSQ_0ELNSO_7ScaleInE1ELSR_1EEEEEENS4_6LayoutINS5_IJSC_SC_SC_EEENS5_IJNSA_ILi0EEESW_SW_EEEEENS5_IJNS4_10UnderscoreESZ_SZ_EEEEENS4_13SM90_TMA_LOADENS4_14ComposedLayoutINS4_7SwizzleILi3ELi4ELi3EEENS4_18smem_ptr_flag_bitsILi16EEENSU_INS5_IJNSA_ILi8EEESG_EEENS5_IJSG_SC_EEEEEEEvNS4_8identityENS4_23SM90_TMA_LOAD_MULTICASTES1C_vS1D_EENS_8epilogue10collective6detail29Sm90TmaWarpSpecializedAdapterINS1H_15DefaultEpilogueISJ_SK_SK_NS1G_6thread17LinearCombinationISJ_Li1EffLNS1L_9ScaleType4KindE0ELNS_15FloatRoundStyleE2ESJ_EENS1_15EpilogueDefaultEEEEEvvEEEEvNT_6ParamsE,"aw",@nobits
	.sectionflags	@""
	.align	16
	.zero		1024


//--------------------- .nv.shared.reserved.0     --------------------------
	.section	.nv.shared.reserved.0,"aw",@nobits
	.weak		__nv_reservedSMEM_offset_0_alias
	.size		__nv_reservedSMEM_offset_0_alias, 0, 0
	.other		__nv_reservedSMEM_offset_0_alias,@"STO_CUDA_RESERVED_SHARED STV_DEFAULT"
__nv_reservedSMEM_offset_0_alias:
	.zero		0


//--------------------- .nv.global                --------------------------
	.section	.nv.global,"aw",@nobits
.nv.global:
	.type		_ZN39_INTERNAL_ea50ae0a_4_k_cu_e6535479_38504cute1_E,@object
	.size		_ZN39_INTERNAL_ea50ae0a_4_k_cu_e6535479_38504cute1_E,(_ZN39_INTERNAL_ea50ae0a_4_k_cu_e6535479_38504cuda3std3__45__cpo6cbeginE - _ZN39_INTERNAL_ea50ae0a_4_k_cu_e6535479_38504cute1_E)
_ZN39_INTERNAL_ea50ae0a_4_k_cu_e6535479_38504cute1_E:
	.zero		1
	.type		_ZN39_INTERNAL_ea50ae0a_4_k_cu_e6535479_38504cuda3std3__45__cpo6cbeginE,@object
	.size		_ZN39_INTERNAL_ea50ae0a_4_k_cu_e6535479_38504cuda3std3__45__cpo6cbeginE,(_ZN39_INTERNAL_ea50ae0a_4_k_cu_e6535479_38504cuda3std3__48in_placeE - _ZN39_INTERNAL_ea50ae0a_4_k_cu_e6535479_38504cuda3std3__45__cpo6cbeginE)
_ZN39_INTERNAL_ea50ae0a_4_k_cu_e6535479_38504cuda3std3__45__cpo6cbeginE:
	.zero		1
	.type		_ZN39_INTERNAL_ea50ae0a_4_k_cu_e6535479_38504cuda3std3__48in_placeE,@object
	.size		_ZN39_INTERNAL_ea50ae0a_4_k_cu_e6535479_38504cuda3std3__48in_placeE,(_ZN39_INTERNAL_ea50ae0a_4_k_cu_e6535479_38504cuda3std6ranges3__45__cpo9iter_moveE - _ZN39_INTERNAL_ea50ae0a_4_k_cu_e6535479_38504cuda3std3__48in_placeE)
_ZN39_INTERNAL_ea50ae0a_4_k_cu_e6535479_38504cuda3std3__48in_placeE:
	.zero		1
	.type		_ZN39_INTERNAL_ea50ae0a_4_k_cu_e6535479_38504cuda3std6ranges3__45__cpo9iter_moveE,@object
	.size		_ZN39_INTERNAL_ea50ae0a_4_k_cu_e6535479_38504cuda3std6ranges3__45__cpo9iter_moveE,(_ZN39_INTERNAL_ea50ae0a_4_k_cu_e6535479_38504cuda3std3__45__cpo5beginE - _ZN39_INTERNAL_ea50ae0a_4_k_cu_e6535479_38504cuda3std6ranges3__45__cpo9iter_moveE)
_ZN39_INTERNAL_ea50ae0a_4_k_cu_e6535479_38504cuda3std6ranges3__45__cpo9iter_moveE:
	.zero		1
	.type		_ZN39_INTERNAL_ea50ae0a_4_k_cu_e6535479_38504cuda3std3__45__cpo5beginE,@object
	.size		_ZN39_INTERNAL_ea50ae0a_4_k_cu_e6535479_38504cuda3std3__45__cpo5beginE,(_ZN39_INTERNAL_ea50ae0a_4_k_cu_e6535479_38504cuda3std3__441_GLOBAL__N__ea50ae0a_4_k_cu_e6535479_38506ignoreE - _ZN39_INTERNAL_ea50ae0a_4_k_cu_e6535479_38504cuda3std3__45__cpo5beginE)
_ZN39_INTERNAL_ea50ae0a_4_k_cu_e6535479_38504cuda3std3__45__cpo5beginE:
	.zero		1
	.type		_ZN39_INTERNAL_ea50ae0a_4_k_cu_e6535479_38504cuda3std3__441_GLOBAL__N__ea50ae0a_4_k_cu_e6535479_38506ignoreE,@object
	.size		_ZN39_INTERNAL_ea50ae0a_4_k_cu_e6535479_38504cuda3std3__441_GLOBAL__N__ea50ae0a_4_k_cu_e6535479_38506ignoreE,(_ZN39_INTERNAL_ea50ae0a_4_k_cu_e6535479_38504cute7productE - _ZN39_INTERNAL_ea50ae0a_4_k_cu_e6535479_38504cuda3std3__441_GLOBAL__N__ea50ae0a_4_k_cu_e6535479_38506ignoreE)
_ZN39_INTERNAL_ea50ae0a_4_k_cu_e6535479_38504cuda3std3__441_GLOBAL__N__ea50ae0a_4_k_cu_e6535479_38506ignoreE:
	.zero		1
	.type		_ZN39_INTERNAL_ea50ae0a_4_k_cu_e6535479_38504cute7productE,@object
	.size		_ZN39_INTERNAL_ea50ae0a_4_k_cu_e6535479_38504cute7productE,(_ZN39_INTERNAL_ea50ae0a_4_k_cu_e6535479_38504cuda3std3__45__cpo3endE - _ZN39_INTERNAL_ea50ae0a_4_k_cu_e6535479_38504cute7productE)
_ZN39_INTERNAL_ea50ae0a_4_k_cu_e6535479_38504cute7productE:
	.zero		1
	.type		_ZN39_INTERNAL_ea50ae0a_4_k_cu_e6535479_38504cuda3std3__45__cpo3endE,@object
	.size		_ZN39_INTERNAL_ea50ae0a_4_k_cu_e6535479_38504cuda3std3__45__cpo3endE,(_ZN39_INTERNAL_ea50ae0a_4_k_cu_e6535479_38504cuda3std3__419piecewise_constructE - _ZN39_INTERNAL_ea50ae0a_4_k_cu_e6535479_38504cuda3std3__45__cpo3endE)
_ZN39_INTERNAL_ea50ae0a_4_k_cu_e6535479_38504cuda3std3__45__cpo3endE:
	.zero		1
	.type		_ZN39_INTERNAL_ea50ae0a_4_k_cu_e6535479_38504cuda3std3__419piecewise_constructE,@object
	.size		_ZN39_INTERNAL_ea50ae0a_4_k_cu_e6535479_38504cuda3std3__419piecewise_constructE,(_ZN39_INTERNAL_ea50ae0a_4_k_cu_e6535479_38504cuda3std3__45__cpo4cendE - _ZN39_INTERNAL_ea50ae0a_4_k_cu_e6535479_38504cuda3std3__419piecewise_constructE)
_ZN39_INTERNAL_ea50ae0a_4_k_cu_e6535479_38504cuda3std3__419piecewise_constructE:
	.zero		1
	.type		_ZN39_INTERNAL_ea50ae0a_4_k_cu_e6535479_38504cuda3std3__45__cpo4cendE,@object
	.size		_ZN39_INTERNAL_ea50ae0a_4_k_cu_e6535479_38504cuda3std3__45__cpo4cendE,(_ZN39_INTERNAL_ea50ae0a_4_k_cu_e6535479_38504cuda3std6ranges3__45__cpo4swapE - _ZN39_INTERNAL_ea50ae0a_4_k_cu_e6535479_38504cuda3std3__45__cpo4cendE)
_ZN39_INTERNAL_ea50ae0a_4_k_cu_e6535479_38504cuda3std3__45__cpo4cendE:
	.zero		1
	.type		_ZN39_INTERNAL_ea50ae0a_4_k_cu_e6535479_38504cuda3std6ranges3__45__cpo4swapE,@object
	.size		_ZN39_INTERNAL_ea50ae0a_4_k_cu_e6535479_38504cuda3std6ranges3__45__cpo4swapE,(.L_8 - _ZN39_INTERNAL_ea50ae0a_4_k_cu_e6535479_38504cuda3std6ranges3__45__cpo4swapE)
_ZN39_INTERNAL_ea50ae0a_4_k_cu_e6535479_38504cuda3std6ranges3__45__cpo4swapE:
	.zero		1
.L_8:


//--------------------- .nv.constant0._ZN7cutlass13device_kernelINS_4gemm6kernel13GemmUniversalIN4cute5tupleIJiiiiEEENS1_10collective13CollectiveMmaINS1_34MainloopSm90TmaGmmaWarpSpecializedILi4ENS5_IJNS4_1CILi2EEENSA_ILi1EEESC_EEENS1_32KernelTmaWarpSpecializedPingpongEEENS5_IJNSA_ILi64EEENSA_ILi256EEESG_EEENS_6half_tENS5_IJlSC_lEEESJ_SK_NS4_8TiledMMAINS4_8MMA_AtomIJNS4_4SM904GMMA26MMA_64x256x16_F32F16F16_SSILNSO_5MajorE0ELSQ_0ELNSO_7ScaleInE1ELSR_1EEEEEENS4_6LayoutINS5_IJSC_SC_SC_EEENS5_IJNSA_ILi0EEESW_SW_EEEEENS5_IJNS4_10UnderscoreESZ_SZ_EEEEENS4_13SM90_TMA_LOADENS4_14ComposedLayoutINS4_7SwizzleILi3ELi4ELi3EEENS4_18smem_ptr_flag_bitsILi16EEENSU_INS5_IJNSA_ILi8EEESG_EEENS5_IJSG_SC_EEEEEEEvNS4_8identityENS4_23SM90_TMA_LOAD_MULTICASTES1C_vS1D_EENS_8epilogue10collective6detail29Sm90TmaWarpSpecializedAdapterINS1H_15DefaultEpilogueISJ_SK_SK_NS1G_6thread17LinearCombinationISJ_Li1EffLNS1L_9ScaleType4KindE0ELNS_15FloatRoundStyleE2ESJ_EENS1_15EpilogueDefaultEEEEEvvEEEEvNT_6ParamsE --------------------------
	.section	.nv.constant0._ZN7cutlass13device_kernelINS_4gemm6kernel13GemmUniversalIN4cute5tupleIJiiiiEEENS1_10collective13CollectiveMmaINS1_34MainloopSm90TmaGmmaWarpSpecializedILi4ENS5_IJNS4_1CILi2EEENSA_ILi1EEESC_EEENS1_32KernelTmaWarpSpecializedPingpongEEENS5_IJNSA_ILi64EEENSA_ILi256EEESG_EEENS_6half_tENS5_IJlSC_lEEESJ_SK_NS4_8TiledMMAINS4_8MMA_AtomIJNS4_4SM904GMMA26MMA_64x256x16_F32F16F16_SSILNSO_5MajorE0ELSQ_0ELNSO_7ScaleInE1ELSR_1EEEEEENS4_6LayoutINS5_IJSC_SC_SC_EEENS5_IJNSA_ILi0EEESW_SW_EEEEENS5_IJNS4_10UnderscoreESZ_SZ_EEEEENS4_13SM90_TMA_LOADENS4_14ComposedLayoutINS4_7SwizzleILi3ELi4ELi3EEENS4_18smem_ptr_flag_bitsILi16EEENSU_INS5_IJNSA_ILi8EEESG_EEENS5_IJSG_SC_EEEEEEEvNS4_8identityENS4_23SM90_TMA_LOAD_MULTICASTES1C_vS1D_EENS_8epilogue10collective6detail29Sm90TmaWarpSpecializedAdapterINS1H_15DefaultEpilogueISJ_SK_SK_NS1G_6thread17LinearCombinationISJ_Li1EffLNS1L_9ScaleType4KindE0ELNS_15FloatRoundStyleE2ESJ_EENS1_15EpilogueDefaultEEEEEvvEEEEvNT_6ParamsE,"a",@progbits
	.sectionflags	@""
	.align	4
.nv.constant0._ZN7cutlass13device_kernelINS_4gemm6kernel13GemmUniversalIN4cute5tupleIJiiiiEEENS1_10collective13CollectiveMmaINS1_34MainloopSm90TmaGmmaWarpSpecializedILi4ENS5_IJNS4_1CILi2EEENSA_ILi1EEESC_EEENS1_32KernelTmaWarpSpecializedPingpongEEENS5_IJNSA_ILi64EEENSA_ILi256EEESG_EEENS_6half_tENS5_IJlSC_lEEESJ_SK_NS4_8TiledMMAINS4_8MMA_AtomIJNS4_4SM904GMMA26MMA_64x256x16_F32F16F16_SSILNSO_5MajorE0ELSQ_0ELNSO_7ScaleInE1ELSR_1EEEEEENS4_6LayoutINS5_IJSC_SC_SC_EEENS5_IJNSA_ILi0EEESW_SW_EEEEENS5_IJNS4_10UnderscoreESZ_SZ_EEEEENS4_13SM90_TMA_LOADENS4_14ComposedLayoutINS4_7SwizzleILi3ELi4ELi3EEENS4_18smem_ptr_flag_bitsILi16EEENSU_INS5_IJNSA_ILi8EEESG_EEENS5_IJSG_SC_EEEEEEEvNS4_8identityENS4_23SM90_TMA_LOAD_MULTICASTES1C_vS1D_EENS_8epilogue10collective6detail29Sm90TmaWarpSpecializedAdapterINS1H_15DefaultEpilogueISJ_SK_SK_NS1G_6thread17LinearCombinationISJ_Li1EffLNS1L_9ScaleType4KindE0ELNS_15FloatRoundStyleE2ESJ_EENS1_15EpilogueDefaultEEEEEvvEEEEvNT_6ParamsE:
	.zero		1664


//--------------------- SYMBOLS --------------------------

	.type		.nv.reservedSmem.offset0,@object
	.size		.nv.reservedSmem.offset0,0x4
	.type		__assertfail,@function
